// auto-generated by cutlass_sweep.gemm — config: {"arch": "sm_90", "cluster_m": 1, "cluster_n": 1, "dtype": "e4m3", "stages": 4, "tile_k": 64, "tile_m": 256, "tile_n": 128}
#include "cutlass/cutlass.h"
#include "cutlass/gemm/collective/collective_builder.hpp"
#include "cutlass/gemm/device/gemm_universal_adapter.h"
#include "cutlass/gemm/kernel/gemm_universal.hpp"
#include "cutlass/epilogue/collective/collective_builder.hpp"

using ElemA = cutlass::float_e4m3_t;
using ElemB = cutlass::float_e4m3_t;
using ElemCD = cutlass::float_e4m3_t;
using Acc  = float;
using TileShape    = cute::Shape<cute::_256, cute::_128, cute::_64>;
using ClusterShape = cute::Shape<cute::_1, cute::_1, cute::_1>;

using CollectiveEpilogue = typename cutlass::epilogue::collective::CollectiveBuilder<
    cutlass::arch::Sm90, cutlass::arch::OpClassTensorOp,
    TileShape, ClusterShape,
    cutlass::epilogue::collective::EpilogueTileAuto,
    Acc, Acc,
    ElemCD, cutlass::layout::RowMajor, 128 / cutlass::sizeof_bits<ElemCD>::value,
    ElemCD, cutlass::layout::RowMajor, 128 / cutlass::sizeof_bits<ElemCD>::value,
    cutlass::epilogue::collective::EpilogueScheduleAuto
  >::CollectiveOp;

using CollectiveMainloop = typename cutlass::gemm::collective::CollectiveBuilder<
    cutlass::arch::Sm90, cutlass::arch::OpClassTensorOp,
    ElemA, cutlass::layout::RowMajor, 128 / cutlass::sizeof_bits<ElemA>::value,
    ElemB, cutlass::layout::ColumnMajor, 128 / cutlass::sizeof_bits<ElemB>::value,
    Acc,
    TileShape, ClusterShape,
    cutlass::gemm::collective::StageCount<4>,
    cutlass::gemm::collective::KernelScheduleAuto
  >::CollectiveOp;

using GemmKernel = cutlass::gemm::kernel::GemmUniversal<
    cute::Shape<int,int,int,int>,
    CollectiveMainloop,
    CollectiveEpilogue
>;
using Gemm = cutlass::gemm::device::GemmUniversalAdapter<GemmKernel>;

// Force the device kernel symbol into the cubin without needing a host main.
auto* _anchor = &cutlass::device_kernel<GemmKernel>;


// ===== COMPILED SASS (sm_90a) =====

	.target	sm_90a

	.elftype	@"ET_EXEC"


//--------------------- .note.nv.tkinfo           --------------------------
	.section	.note.nv.tkinfo,"",@"SHT_NOTE"
	.sectionflags	@"SHF_NOTE_NV_TKINFO"
	.tkinfo
        /*0018*/ 	.word	0x00000002
        /*0030*/ 	.string	""
        /*0030*/ 	.string	"ptxas"
        /*0030*/ 	.string	"Cuda compilation tools, release 13.0, V13.0.88"
        /*0030*/ 	.string	"Build cuda_13.0.r13.0/compiler.36424714_0"
        /*0030*/ 	.string	"-arch sm_90a -m 64 "



//--------------------- .note.nv.cuinfo           --------------------------
	.section	.note.nv.cuinfo,"",@"SHT_NOTE"
	.sectionflags	@"SHF_NOTE_NV_CUINFO"
        /*0018*/ 	.short	0x0002
        /*001a*/ 	.short	0x005a
        /*001c*/ 	.short	0x0082
	.zero		2


//--------------------- .nv.info                  --------------------------
	.section	.nv.info,"",@"SHT_CUDA_INFO"
	.align	4


	//----- nvinfo : EIATTR_REGCOUNT
	.align		4
        /*0000*/ 	.byte	0x04, 0x2f
        /*0002*/ 	.short	(.L_12 - .L_11)
	.align		4
.L_11:
        /*0004*/ 	.word	index@(_ZN7cutlass13device_kernelINS_4gemm6kernel13GemmUniversalIN4cute5tupleIJiiiiEEENS1_10collective13CollectiveMmaINS1_37MainloopSm90TmaGmmaWarpSpecializedFP8ILi4ENS5_IJNS4_1CILi1EEESB_SB_EEENS1_35KernelTmaWarpSpecializedCooperativeEEENS5_IJNSA_ILi256EEENSA_ILi128EEENSA_ILi64EEEEEENS_12float_e4m3_tENS5_IJlSB_lEEESJ_SK_NS4_8TiledMMAINS4_8MMA_AtomIJNS4_4SM904GMMA31MMA_64x128x32_F32E4M3E4M3_SS_TNILNSO_7ScaleInE1ELSQ_1EEEEEENS4_6LayoutINS5_IJNSA_ILi2EEESB_SB_EEENS5_IJSB_NSA_ILi0EEESW_EEEEENS5_IJNS4_10UnderscoreESZ_SZ_EEEEENS4_13SM90_TMA_LOADENS4_14ComposedLayoutINS4_7SwizzleILi2ELi4ELi3EEENS4_18smem_ptr_flag_bitsILi8EEENST_INS5_IJNSA_ILi8EEESH_EEENS5_IJSH_SB_EEEEEEEvNS4_8identityES12_S1C_vS1D_EENS_8epilogue10collective6detail29Sm90TmaWarpSpecializedAdapterINS1G_15DefaultEpilogueISJ_SK_SK_NS1F_6thread17LinearCombinationISJ_Li1EffLNS1K_9ScaleType4KindE0ELNS_15FloatRoundStyleE2ESJ_EENS1_15EpilogueDefaultEEEEEvvEEEEvNT_6ParamsE)
        /*0008*/ 	.word	0x000000a8


	//----- nvinfo : EIATTR_FRAME_SIZE
	.align		4
.L_12:
        /*000c*/ 	.byte	0x04, 0x11
        /*000e*/ 	.short	(.L_14 - .L_13)
	.align		4
.L_13:
        /*0010*/ 	.word	index@(_ZN7cutlass13device_kernelINS_4gemm6kernel13GemmUniversalIN4cute5tupleIJiiiiEEENS1_10collective13CollectiveMmaINS1_37MainloopSm90TmaGmmaWarpSpecializedFP8ILi4ENS5_IJNS4_1CILi1EEESB_SB_EEENS1_35KernelTmaWarpSpecializedCooperativeEEENS5_IJNSA_ILi256EEENSA_ILi128EEENSA_ILi64EEEEEENS_12float_e4m3_tENS5_IJlSB_lEEESJ_SK_NS4_8TiledMMAINS4_8MMA_AtomIJNS4_4SM904GMMA31MMA_64x128x32_F32E4M3E4M3_SS_TNILNSO_7ScaleInE1ELSQ_1EEEEEENS4_6LayoutINS5_IJNSA_ILi2EEESB_SB_EEENS5_IJSB_NSA_ILi0EEESW_EEEEENS5_IJNS4_10UnderscoreESZ_SZ_EEEEENS4_13SM90_TMA_LOADENS4_14ComposedLayoutINS4_7SwizzleILi2ELi4ELi3EEENS4_18smem_ptr_flag_bitsILi8EEENST_INS5_IJNSA_ILi8EEESH_EEENS5_IJSH_SB_EEEEEEEvNS4_8identityES12_S1C_vS1D_EENS_8epilogue10collective6detail29Sm90TmaWarpSpecializedAdapterINS1G_15DefaultEpilogueISJ_SK_SK_NS1F_6thread17LinearCombinationISJ_Li1EffLNS1K_9ScaleType4KindE0ELNS_15FloatRoundStyleE2ESJ_EENS1_15EpilogueDefaultEEEEEvvEEEEvNT_6ParamsE)
        /*0014*/ 	.word	0x00000100


	//----- nvinfo : EIATTR_MIN_STACK_SIZE
	.align		4
.L_14:
        /*0018*/ 	.byte	0x04, 0x12
        /*001a*/ 	.short	(.L_16 - .L_15)
	.align		4
.L_15:
        /*001c*/ 	.word	index@(_ZN7cutlass13device_kernelINS_4gemm6kernel13GemmUniversalIN4cute5tupleIJiiiiEEENS1_10collective13CollectiveMmaINS1_37MainloopSm90TmaGmmaWarpSpecializedFP8ILi4ENS5_IJNS4_1CILi1EEESB_SB_EEENS1_35KernelTmaWarpSpecializedCooperativeEEENS5_IJNSA_ILi256EEENSA_ILi128EEENSA_ILi64EEEEEENS_12float_e4m3_tENS5_IJlSB_lEEESJ_SK_NS4_8TiledMMAINS4_8MMA_AtomIJNS4_4SM904GMMA31MMA_64x128x32_F32E4M3E4M3_SS_TNILNSO_7ScaleInE1ELSQ_1EEEEEENS4_6LayoutINS5_IJNSA_ILi2EEESB_SB_EEENS5_IJSB_NSA_ILi0EEESW_EEEEENS5_IJNS4_10UnderscoreESZ_SZ_EEEEENS4_13SM90_TMA_LOADENS4_14ComposedLayoutINS4_7SwizzleILi2ELi4ELi3EEENS4_18smem_ptr_flag_bitsILi8EEENST_INS5_IJNSA_ILi8EEESH_EEENS5_IJSH_SB_EEEEEEEvNS4_8identityES12_S1C_vS1D_EENS_8epilogue10collective6detail29Sm90TmaWarpSpecializedAdapterINS1G_15DefaultEpilogueISJ_SK_SK_NS1F_6thread17LinearCombinationISJ_Li1EffLNS1K_9ScaleType4KindE0ELNS_15FloatRoundStyleE2ESJ_EENS1_15EpilogueDefaultEEEEEvvEEEEvNT_6ParamsE)
        /*0020*/ 	.word	0x00000100
.L_16:


//--------------------- .nv.compat                --------------------------
	.section	.nv.compat,"",@"SHT_CUDA_COMPAT_INFO"
	.align	4
        /*0000*/ 	.byte	0x02, 0x09, 0x01, 0x00, 0x02, 0x02, 0x04, 0x00, 0x02, 0x05, 0x05, 0x00, 0x03, 0x07, 0x01, 0x01
        /*0010*/ 	.byte	0x02, 0x03, 0x01, 0x00, 0x02, 0x06, 0x01, 0x00, 0x04, 0x0b, 0x08, 0x00, 0x00, 0x00, 0x00, 0x00
        /*0020*/ 	.byte	0x00, 0x00, 0x00, 0x00


//--------------------- .nv.info._ZN7cutlass13device_kernelINS_4gemm6kernel13GemmUniversalIN4cute5tupleIJiiiiEEENS1_10collective13CollectiveMmaINS1_37MainloopSm90TmaGmmaWarpSpecializedFP8ILi4ENS5_IJNS4_1CILi1EEESB_SB_EEENS1_35KernelTmaWarpSpecializedCooperativeEEENS5_IJNSA_ILi256EEENSA_ILi128EEENSA_ILi64EEEEEENS_12float_e4m3_tENS5_IJlSB_lEEESJ_SK_NS4_8TiledMMAINS4_8MMA_AtomIJNS4_4SM904GMMA31MMA_64x128x32_F32E4M3E4M3_SS_TNILNSO_7ScaleInE1ELSQ_1EEEEEENS4_6LayoutINS5_IJNSA_ILi2EEESB_SB_EEENS5_IJSB_NSA_ILi0EEESW_EEEEENS5_IJNS4_10UnderscoreESZ_SZ_EEEEENS4_13SM90_TMA_LOADENS4_14ComposedLayoutINS4_7SwizzleILi2ELi4ELi3EEENS4_18smem_ptr_flag_bitsILi8EEENST_INS5_IJNSA_ILi8EEESH_EEENS5_IJSH_SB_EEEEEEEvNS4_8identityES12_S1C_vS1D_EENS_8epilogue10collective6detail29Sm90TmaWarpSpecializedAdapterINS1G_15DefaultEpilogueISJ_SK_SK_NS1F_6thread17LinearCombinationISJ_Li1EffLNS1K_9ScaleType4KindE0ELNS_15FloatRoundStyleE2ESJ_EENS1_15EpilogueDefaultEEEEEvvEEEEvNT_6ParamsE --------------------------
	.section	.nv.info._ZN7cutlass13device_kernelINS_4gemm6kernel13GemmUniversalIN4cute5tupleIJiiiiEEENS1_10collective13CollectiveMmaINS1_37MainloopSm90TmaGmmaWarpSpecializedFP8ILi4ENS5_IJNS4_1CILi1EEESB_SB_EEENS1_35KernelTmaWarpSpecializedCooperativeEEENS5_IJNSA_ILi256EEENSA_ILi128EEENSA_ILi64EEEEEENS_12float_e4m3_tENS5_IJlSB_lEEESJ_SK_NS4_8TiledMMAINS4_8MMA_AtomIJNS4_4SM904GMMA31MMA_64x128x32_F32E4M3E4M3_SS_TNILNSO_7ScaleInE1ELSQ_1EEEEEENS4_6LayoutINS5_IJNSA_ILi2EEESB_SB_EEENS5_IJSB_NSA_ILi0EEESW_EEEEENS5_IJNS4_10UnderscoreESZ_SZ_EEEEENS4_13SM90_TMA_LOADENS4_14ComposedLayoutINS4_7SwizzleILi2ELi4ELi3EEENS4_18smem_ptr_flag_bitsILi8EEENST_INS5_IJNSA_ILi8EEESH_EEENS5_IJSH_SB_EEEEEEEvNS4_8identityES12_S1C_vS1D_EENS_8epilogue10collective6detail29Sm90TmaWarpSpecializedAdapterINS1G_15DefaultEpilogueISJ_SK_SK_NS1F_6thread17LinearCombinationISJ_Li1EffLNS1K_9ScaleType4KindE0ELNS_15FloatRoundStyleE2ESJ_EENS1_15EpilogueDefaultEEEEEvvEEEEvNT_6ParamsE,"",@"SHT_CUDA_INFO"
	.sectionflags	@""
	.align	4


	//----- nvinfo : EIATTR_CUDA_API_VERSION
	.align		4
        /*0000*/ 	.byte	0x04, 0x37
        /*0002*/ 	.short	(.L_18 - .L_17)
.L_17:
        /*0004*/ 	.word	0x00000082


	//----- nvinfo : EIATTR_KPARAM_INFO
	.align		4
.L_18:
        /*0008*/ 	.byte	0x04, 0x17
        /*000a*/ 	.short	(.L_20 - .L_19)
.L_19:
        /*000c*/ 	.word	0x00000000
        /*0010*/ 	.short	0x0000
        /*0012*/ 	.short	0x0070
        /*0014*/ 	.byte	0x00, 0xf0, 0x01, 0x10


	//----- nvinfo : EIATTR_SPARSE_MMA_MASK
	.align		4
.L_20:
        /*0018*/ 	.byte	0x03, 0x50
        /*001a*/ 	.short	0x0000


	//----- nvinfo : EIATTR_MAXREG_COUNT
	.align		4
        /*001c*/ 	.byte	0x03, 0x1b
        /*001e*/ 	.short	0x00a8


	//----- nvinfo : EIATTR_NUM_BARRIERS
	.align		4
        /*0020*/ 	.byte	0x02, 0x4c
        /*0022*/ 	.byte	0x01
	.zero		1


	//----- nvinfo : EIATTR_ANNOTATIONS
	.align		4
        /*0024*/ 	.byte	0x04, 0x55
        /*0026*/ 	.short	(.L_22 - .L_21)


	//   ....[0]....
.L_21:
        /*0028*/ 	.word	0x00000001
        /*002c*/ 	.byte	0x90, 0x05, 0x00, 0x00, 0x01, 0x00, 0x00, 0x00, 0xb0, 0x05, 0x00, 0x00, 0x01, 0x00, 0x00, 0x00
        /* <DEDUP_REMOVED lines=193> */
        /*0c4c*/ 	.byte	0x90, 0x02, 0x01, 0x00


	//----- nvinfo : EIATTR_MERCURY_ISA_VERSION
	.align		4
.L_22:
        /*0c50*/ 	.byte	0x03, 0x5f
        /*0c52*/ 	.short	0x0101


	//----- nvinfo : EIATTR_INT_WARP_WIDE_INSTR_OFFSETS
	.align		4
        /*0c54*/ 	.byte	0x04, 0x31
        /*0c56*/ 	.short	(.L_24 - .L_23)


	//   ....[0]....
.L_23:
        /*0c58*/ 	.word	0x00000460


	//   ....[1]....
        /*0c5c*/ 	.word	0x00000470


	//   ....[2]....
        /*0c60*/ 	.word	0x000005a0


	//----- nvinfo : EIATTR_COOP_GROUP_MASK_REGIDS
	.align		4
.L_24:
        /*0c64*/ 	.byte	0x04, 0x29
        /*0c66*/ 	.short	(.L_26 - .L_25)


	//   ....[0]....
.L_25:
        /*0c68*/ 	.word	0xffffffff


	//   ....[1]....
        /*0c6c*/ 	.word	0xffffffff


	//   ....[2]....
        /*0c70*/ 	.word	0xffffffff


	//   ....[3]....
        /*0c74*/ 	.word	0xffffffff


	//   ....[4]....
        /*0c78*/ 	.word	0xffffffff


	//----- nvinfo : EIATTR_COOP_GROUP_INSTR_OFFSETS
	.align		4
.L_26:
        /*0c7c*/ 	.byte	0x04, 0x28
        /*0c7e*/ 	.short	(.L_28 - .L_27)


	//   ....[0]....
.L_27:
        /*0c80*/ 	.word	0x00000070


	//   ....[1]....
        /*0c84*/ 	.word	0x00000080


	//   ....[2]....
        /*0c88*/ 	.word	0x000001a0


	//   ....[3]....
        /*0c8c*/ 	.word	0x000003b0


	//   ....[4]....
        /*0c90*/ 	.word	0x000012f0


	//----- nvinfo : EIATTR_REG_RECONFIG
	.align		4
.L_28:
        /*0c94*/ 	.byte	0x01, 0x54
	.zero		2


	//----- nvinfo : EIATTR_MBARRIER_INSTR_OFFSETS
	.align		4
        /*0c98*/ 	.byte	0x04, 0x39
        /*0c9a*/ 	.short	(.L_30 - .L_29)


	//   ....[0]....
.L_29:
        /*0c9c*/ 	.word	0x00000320
        /*0ca0*/ 	.word	0x000000ff
        /*0ca4*/ 	.word	0x00000000
        /*0ca8*/ 	.short	0x0100
        /*0caa*/ 	.byte	0x09
	.zero		1


	//   ....[1]....
        /*0cac*/ 	.word	0x00000330
        /*0cb0*/ 	.word	0x000000ff
        /*0cb4*/ 	.word	0x00000020
        /*0cb8*/ 	.short	0x0100
        /*0cba*/ 	.byte	0x09
	.zero		1


	//   ....[2]....
        /*0cbc*/ 	.word	0x00000340
        /*0cc0*/ 	.word	0x000000ff
        /*0cc4*/ 	.word	0x00000008
        /*0cc8*/ 	.short	0x0100
        /*0cca*/ 	.byte	0x09
	.zero		1


	//   ....[3]....
        /*0ccc*/ 	.word	0x00000350
        /*0cd0*/ 	.word	0x000000ff
        /*0cd4*/ 	.word	0x00000028
        /*0cd8*/ 	.short	0x0100
        /*0cda*/ 	.byte	0x09
	.zero		1


	//   ....[4]....
        /*0cdc*/ 	.word	0x00000360
        /*0ce0*/ 	.word	0x000000ff
        /*0ce4*/ 	.word	0x00000010
        /*0ce8*/ 	.short	0x0100
        /*0cea*/ 	.byte	0x09
	.zero		1


	//   ....[5]....
        /*0cec*/ 	.word	0x00000370
        /*0cf0*/ 	.word	0x000000ff
        /*0cf4*/ 	.word	0x00000030
        /*0cf8*/ 	.short	0x0100
        /*0cfa*/ 	.byte	0x09
	.zero		1


	//   ....[6]....
        /*0cfc*/ 	.word	0x00000380
        /*0d00*/ 	.word	0x000000ff
        /*0d04*/ 	.word	0x00000018
        /*0d08*/ 	.short	0x0100
        /*0d0a*/ 	.byte	0x09
	.zero		1


	//   ....[7]....
        /*0d0c*/ 	.word	0x00000390
        /*0d10*/ 	.word	0x000000ff
        /*0d14*/ 	.word	0x00000038
        /*0d18*/ 	.short	0x0100
        /*0d1a*/ 	.byte	0x09
	.zero		1


	//   ....[8]....
        /*0d1c*/ 	.word	0x000005d0
        /*0d20*/ 	.word	0x000000ff
        /*0d24*/ 	.word	0x00000050
        /*0d28*/ 	.short	0x0100
        /*0d2a*/ 	.byte	0x06
	.zero		1


	//   ....[9]....
        /*0d2c*/ 	.word	0x000005e0
        /*0d30*/ 	.word	0x000000ff
        /*0d34*/ 	.word	0x00000058
        /*0d38*/ 	.short	0x0100
        /*0d3a*/ 	.byte	0x06
	.zero		1


	//   ....[10]....
        /*0d3c*/ 	.word	0x00001b00
        /*0d40*/ 	.word	0x000000ff
        /*0d44*/ 	.word	0x00000000
        /*0d48*/ 	.short	0x010a
        /*0d4a*/ 	.byte	0x06
	.zero		1


	//   ....[11]....
        /*0d4c*/ 	.word	0x00001b40
        /*0d50*/ 	.word	0x000000ff
        /*0d54*/ 	.word	0x00000000
        /*0d58*/ 	.short	0x010a
        /*0d5a*/ 	.byte	0x06
	.zero		1


	//   ....[12]....
        /*0d5c*/ 	.word	0x00002dd0
        /*0d60*/ 	.word	0x000000ff
        /*0d64*/ 	.word	0x00000000
        /*0d68*/ 	.short	0x010a
        /*0d6a*/ 	.byte	0x10
	.zero		1


	//   ....[13]....
        /*0d6c*/ 	.word	0x00002e10
        /*0d70*/ 	.word	0x000000ff
        /*0d74*/ 	.word	0x00000000
        /*0d78*/ 	.short	0x010a
        /*0d7a*/ 	.byte	0x10
	.zero		1


	//   ....[14]....
        /*0d7c*/ 	.word	0x00003eb0
        /*0d80*/ 	.word	0x000000ff
        /*0d84*/ 	.word	0x00000000
        /*0d88*/ 	.short	0x0101
        /*0d8a*/ 	.byte	0x08
	.zero		1


	//   ....[15]....
        /*0d8c*/ 	.word	0x00005060
        /*0d90*/ 	.word	0x000000ff
        /*0d94*/ 	.word	0x00000000
        /*0d98*/ 	.short	0x0101
        /*0d9a*/ 	.byte	0x06
	.zero		1


	//   ....[16]....
        /*0d9c*/ 	.word	0x0000f4a0
        /*0da0*/ 	.word	0x0000000d
        /*0da4*/ 	.word	0x00000020
        /*0da8*/ 	.short	0x010a
        /*0daa*/ 	.byte	0x3f
	.zero		1


	//   ....[17]....
        /*0dac*/ 	.word	0x0000f8b0
        /*0db0*/ 	.word	0x00000003
        /*0db4*/ 	.word	0x00000058
        /*0db8*/ 	.short	0x0101
        /*0dba*/ 	.byte	0x3f
	.zero		1


	//   ....[18]....
        /*0dbc*/ 	.word	0x0000ffe0
        /*0dc0*/ 	.word	0x00000007
        /*0dc4*/ 	.word	0x00000000
        /*0dc8*/ 	.short	0x010a
        /*0dca*/ 	.byte	0x3f
	.zero		1


	//   ....[19]....
        /*0dcc*/ 	.word	0x00010060
        /*0dd0*/ 	.word	0x00000009
        /*0dd4*/ 	.word	0x00000000
        /*0dd8*/ 	.short	0x010a
        /*0dda*/ 	.byte	0x3f
	.zero		1


	//   ....[20]....
        /*0ddc*/ 	.word	0x000100f0
        /*0de0*/ 	.word	0x00000006
        /*0de4*/ 	.word	0x00000000
        /*0de8*/ 	.short	0x010a
        /*0dea*/ 	.byte	0x3f
	.zero		1


	//   ....[21]....
        /*0dec*/ 	.word	0x00010180
        /*0df0*/ 	.word	0x00000003
        /*0df4*/ 	.word	0x00000000
        /*0df8*/ 	.short	0x010a
        /*0dfa*/ 	.byte	0x3f
	.zero		1


	//   ....[22]....
        /*0dfc*/ 	.word	0x000101f0
        /*0e00*/ 	.word	0x00000003
        /*0e04*/ 	.word	0x00000000
        /*0e08*/ 	.short	0x010a
        /*0e0a*/ 	.byte	0x3f
	.zero		1


	//   ....[23]....
        /*0e0c*/ 	.word	0x00010260
        /*0e10*/ 	.word	0x00000000
        /*0e14*/ 	.word	0x00000000
        /*0e18*/ 	.short	0x010a
        /*0e1a*/ 	.byte	0x3f
	.zero		1


	//   ....[24]....
        /*0e1c*/ 	.word	0x00010340
        /*0e20*/ 	.word	0x0000000d
        /*0e24*/ 	.word	0x00000020
        /*0e28*/ 	.short	0x010a
        /*0e2a*/ 	.byte	0x3f
	.zero		1


	//   ....[25]....
        /*0e2c*/ 	.word	0x00010420
        /*0e30*/ 	.word	0x00000007
        /*0e34*/ 	.word	0x00000000
        /*0e38*/ 	.short	0x010a
        /*0e3a*/ 	.byte	0x3f
	.zero		1


	//   ....[26]....
        /*0e3c*/ 	.word	0x00010470
        /*0e40*/ 	.word	0x00000009
        /*0e44*/ 	.word	0x00000000
        /*0e48*/ 	.short	0x010a
        /*0e4a*/ 	.byte	0x3f
	.zero		1


	//   ....[27]....
        /*0e4c*/ 	.word	0x000104c0
        /*0e50*/ 	.word	0x00000006
        /*0e54*/ 	.word	0x00000000
        /*0e58*/ 	.short	0x010a
        /*0e5a*/ 	.byte	0x3f
	.zero		1


	//----- nvinfo : EIATTR_NUM_MBARRIERS
	.align		4
.L_30:
        /*0e5c*/ 	.byte	0x03, 0x38
        /*0e5e*/ 	.short	0x000a


	//----- nvinfo : EIATTR_EXIT_INSTR_OFFSETS
	.align		4
        /*0e60*/ 	.byte	0x04, 0x1c
        /*0e62*/ 	.short	(.L_32 - .L_31)


	//   ....[0]....
.L_31:
        /*0e64*/ 	.word	0x00000640


	//   ....[1]....
        /*0e68*/ 	.word	0x00000f90


	//   ....[2]....
        /*0e6c*/ 	.word	0x0000eae0


	//   ....[3]....
        /*0e70*/ 	.word	0x0000f130


	//   ....[4]....
        /*0e74*/ 	.word	0x000101d0


	//----- nvinfo : EIATTR_MAX_THREADS
	.align		4
.L_32:
        /*0e78*/ 	.byte	0x04, 0x05
        /*0e7a*/ 	.short	(.L_34 - .L_33)
.L_33:
        /*0e7c*/ 	.word	0x00000180
        /*0e80*/ 	.word	0x00000001
        /*0e84*/ 	.word	0x00000001


	//----- nvinfo : EIATTR_CRS_STACK_SIZE
	.align		4
.L_34:
        /*0e88*/ 	.byte	0x04, 0x1e
        /*0e8a*/ 	.short	(.L_36 - .L_35)
.L_35:
        /*0e8c*/ 	.word	0x00000000


	//----- nvinfo : EIATTR_CBANK_PARAM_SIZE
	.align		4
.L_36:
        /*0e90*/ 	.byte	0x03, 0x19
        /*0e92*/ 	.short	0x0470


	//----- nvinfo : EIATTR_PARAM_CBANK
	.align		4
        /*0e94*/ 	.byte	0x04, 0x0a
        /*0e96*/ 	.short	(.L_38 - .L_37)
	.align		4
.L_37:
        /*0e98*/ 	.word	index@(.nv.constant0._ZN7cutlass13device_kernelINS_4gemm6kernel13GemmUniversalIN4cute5tupleIJiiiiEEENS1_10collective13CollectiveMmaINS1_37MainloopSm90TmaGmmaWarpSpecializedFP8ILi4ENS5_IJNS4_1CILi1EEESB_SB_EEENS1_35KernelTmaWarpSpecializedCooperativeEEENS5_IJNSA_ILi256EEENSA_ILi128EEENSA_ILi64EEEEEENS_12float_e4m3_tENS5_IJlSB_lEEESJ_SK_NS4_8TiledMMAINS4_8MMA_AtomIJNS4_4SM904GMMA31MMA_64x128x32_F32E4M3E4M3_SS_TNILNSO_7ScaleInE1ELSQ_1EEEEEENS4_6LayoutINS5_IJNSA_ILi2EEESB_SB_EEENS5_IJSB_NSA_ILi0EEESW_EEEEENS5_IJNS4_10UnderscoreESZ_SZ_EEEEENS4_13SM90_TMA_LOADENS4_14ComposedLayoutINS4_7SwizzleILi2ELi4ELi3EEENS4_18smem_ptr_flag_bitsILi8EEENST_INS5_IJNSA_ILi8EEESH_EEENS5_IJSH_SB_EEEEEEEvNS4_8identityES12_S1C_vS1D_EENS_8epilogue10collective6detail29Sm90TmaWarpSpecializedAdapterINS1G_15DefaultEpilogueISJ_SK_SK_NS1F_6thread17LinearCombinationISJ_Li1EffLNS1K_9ScaleType4KindE0ELNS_15FloatRoundStyleE2ESJ_EENS1_15EpilogueDefaultEEEEEvvEEEEvNT_6ParamsE)
        /*0e9c*/ 	.short	0x0210
        /*0e9e*/ 	.short	0x0470


	//----- nvinfo : EIATTR_SW_WAR
	.align		4
.L_38:
        /*0ea0*/ 	.byte	0x04, 0x36
        /*0ea2*/ 	.short	(.L_40 - .L_39)
.L_39:
        /*0ea4*/ 	.word	0x00000008
.L_40:


//--------------------- .nv.callgraph             --------------------------
	.section	.nv.callgraph,"",@"SHT_CUDA_CALLGRAPH"
	.align	4
	.sectionentsize	8
	.align		4
        /*0000*/ 	.word	0x00000000
	.align		4
        /*0004*/ 	.word	0xffffffff
	.align		4
        /*0008*/ 	.word	0x00000000
	.align		4
        /*000c*/ 	.word	0xfffffffe
	.align		4
        /*0010*/ 	.word	0x00000000
	.align		4
        /*0014*/ 	.word	0xfffffffd
	.align		4
        /*0018*/ 	.word	0x00000000
	.align		4
        /*001c*/ 	.word	0xfffffffc


//--------------------- .nv.constant4             --------------------------
	.section	.nv.constant4,"a",@progbits
	.align	8
	.align		8
.nv.constant4:
        /*0000*/ 	.dword	_ZN39_INTERNAL_fe6f81a6_4_k_cu_d17a00a6_43904cuda3std3__45__cpo5beginE
	.align		8
        /*0008*/ 	.dword	_ZN39_INTERNAL_fe6f81a6_4_k_cu_d17a00a6_43904cuda3std3__45__cpo3endE
	.align		8
        /*0010*/ 	.dword	_ZN39_INTERNAL_fe6f81a6_4_k_cu_d17a00a6_43904cuda3std3__45__cpo6cbeginE
	.align		8
        /*0018*/ 	.dword	_ZN39_INTERNAL_fe6f81a6_4_k_cu_d17a00a6_43904cuda3std3__45__cpo4cendE
	.align		8
        /*0020*/ 	.dword	_ZN39_INTERNAL_fe6f81a6_4_k_cu_d17a00a6_43904cuda3std3__441_GLOBAL__N__fe6f81a6_4_k_cu_d17a00a6_43906ignoreE
	.align		8
        /*0028*/ 	.dword	_ZN39_INTERNAL_fe6f81a6_4_k_cu_d17a00a6_43904cuda3std3__419piecewise_constructE
	.align		8
        /*0030*/ 	.dword	_ZN39_INTERNAL_fe6f81a6_4_k_cu_d17a00a6_43904cuda3std3__48in_placeE
	.align		8
        /*0038*/ 	.dword	_ZN39_INTERNAL_fe6f81a6_4_k_cu_d17a00a6_43904cuda3std6ranges3__45__cpo4swapE
	.align		8
        /*0040*/ 	.dword	_ZN39_INTERNAL_fe6f81a6_4_k_cu_d17a00a6_43904cuda3std6ranges3__45__cpo9iter_moveE
	.align		8
        /*0048*/ 	.dword	_ZN39_INTERNAL_fe6f81a6_4_k_cu_d17a00a6_43904cute7productE
	.align		8
        /*0050*/ 	.dword	_ZN39_INTERNAL_fe6f81a6_4_k_cu_d17a00a6_43904cute1_E


//--------------------- .text._ZN7cutlass13device_kernelINS_4gemm6kernel13GemmUniversalIN4cute5tupleIJiiiiEEENS1_10collective13CollectiveMmaINS1_37MainloopSm90TmaGmmaWarpSpecializedFP8ILi4ENS5_IJNS4_1CILi1EEESB_SB_EEENS1_35KernelTmaWarpSpecializedCooperativeEEENS5_IJNSA_ILi256EEENSA_ILi128EEENSA_ILi64EEEEEENS_12float_e4m3_tENS5_IJlSB_lEEESJ_SK_NS4_8TiledMMAINS4_8MMA_AtomIJNS4_4SM904GMMA31MMA_64x128x32_F32E4M3E4M3_SS_TNILNSO_7ScaleInE1ELSQ_1EEEEEENS4_6LayoutINS5_IJNSA_ILi2EEESB_SB_EEENS5_IJSB_NSA_ILi0EEESW_EEEEENS5_IJNS4_10UnderscoreESZ_SZ_EEEEENS4_13SM90_TMA_LOADENS4_14ComposedLayoutINS4_7SwizzleILi2ELi4ELi3EEENS4_18smem_ptr_flag_bitsILi8EEENST_INS5_IJNSA_ILi8EEESH_EEENS5_IJSH_SB_EEEEEEEvNS4_8identityES12_S1C_vS1D_EENS_8epilogue10collective6detail29Sm90TmaWarpSpecializedAdapterINS1G_15DefaultEpilogueISJ_SK_SK_NS1F_6thread17LinearCombinationISJ_Li1EffLNS1K_9ScaleType4KindE0ELNS_15FloatRoundStyleE2ESJ_EENS1_15EpilogueDefaultEEEEEvvEEEEvNT_6ParamsE --------------------------
	.section	.text._ZN7cutlass13device_kernelINS_4gemm6kernel13GemmUniversalIN4cute5tupleIJiiiiEEENS1_10collective13CollectiveMmaINS1_37MainloopSm90TmaGmmaWarpSpecializedFP8ILi4ENS5_IJNS4_1CILi1EEESB_SB_EEENS1_35KernelTmaWarpSpecializedCooperativeEEENS5_IJNSA_ILi256EEENSA_ILi128EEENSA_ILi64EEEEEENS_12float_e4m3_tENS5_IJlSB_lEEESJ_SK_NS4_8TiledMMAINS4_8MMA_AtomIJNS4_4SM904GMMA31MMA_64x128x32_F32E4M3E4M3_SS_TNILNSO_7ScaleInE1ELSQ_1EEEEEENS4_6LayoutINS5_IJNSA_ILi2EEESB_SB_EEENS5_IJSB_NSA_ILi0EEESW_EEEEENS5_IJNS4_10UnderscoreESZ_SZ_EEEEENS4_13SM90_TMA_LOADENS4_14ComposedLayoutINS4_7SwizzleILi2ELi4ELi3EEENS4_18smem_ptr_flag_bitsILi8EEENST_INS5_IJNSA_ILi8EEESH_EEENS5_IJSH_SB_EEEEEEEvNS4_8identityES12_S1C_vS1D_EENS_8epilogue10collective6detail29Sm90TmaWarpSpecializedAdapterINS1G_15DefaultEpilogueISJ_SK_SK_NS1F_6thread17LinearCombinationISJ_Li1EffLNS1K_9ScaleType4KindE0ELNS_15FloatRoundStyleE2ESJ_EENS1_15EpilogueDefaultEEEEEvvEEEEvNT_6ParamsE,"ax",@progbits
	.align	128
.text._ZN7cutlass13device_kernelINS_4gemm6kernel13GemmUniversalIN4cute5tupleIJiiiiEEENS1_10collective13CollectiveMmaINS1_37MainloopSm90TmaGmmaWarpSpecializedFP8ILi4ENS5_IJNS4_1CILi1EEESB_SB_EEENS1_35KernelTmaWarpSpecializedCooperativeEEENS5_IJNSA_ILi256EEENSA_ILi128EEENSA_ILi64EEEEEENS_12float_e4m3_tENS5_IJlSB_lEEESJ_SK_NS4_8TiledMMAINS4_8MMA_AtomIJNS4_4SM904GMMA31MMA_64x128x32_F32E4M3E4M3_SS_TNILNSO_7ScaleInE1ELSQ_1EEEEEENS4_6LayoutINS5_IJNSA_ILi2EEESB_SB_EEENS5_IJSB_NSA_ILi0EEESW_EEEEENS5_IJNS4_10UnderscoreESZ_SZ_EEEEENS4_13SM90_TMA_LOADENS4_14ComposedLayoutINS4_7SwizzleILi2ELi4ELi3EEENS4_18smem_ptr_flag_bitsILi8EEENST_INS5_IJNSA_ILi8EEESH_EEENS5_IJSH_SB_EEEEEEEvNS4_8identityES12_S1C_vS1D_EENS_8epilogue10collective6detail29Sm90TmaWarpSpecializedAdapterINS1G_15DefaultEpilogueISJ_SK_SK_NS1F_6thread17LinearCombinationISJ_Li1EffLNS1K_9ScaleType4KindE0ELNS_15FloatRoundStyleE2ESJ_EENS1_15EpilogueDefaultEEEEEvvEEEEvNT_6ParamsE:
        .type           _ZN7cutlass13device_kernelINS_4gemm6kernel13GemmUniversalIN4cute5tupleIJiiiiEEENS1_10collective13CollectiveMmaINS1_37MainloopSm90TmaGmmaWarpSpecializedFP8ILi4ENS5_IJNS4_1CILi1EEESB_SB_EEENS1_35KernelTmaWarpSpecializedCooperativeEEENS5_IJNSA_ILi256EEENSA_ILi128EEENSA_ILi64EEEEEENS_12float_e4m3_tENS5_IJlSB_lEEESJ_SK_NS4_8TiledMMAINS4_8MMA_AtomIJNS4_4SM904GMMA31MMA_64x128x32_F32E4M3E4M3_SS_TNILNSO_7ScaleInE1ELSQ_1EEEEEENS4_6LayoutINS5_IJNSA_ILi2EEESB_SB_EEENS5_IJSB_NSA_ILi0EEESW_EEEEENS5_IJNS4_10UnderscoreESZ_SZ_EEEEENS4_13SM90_TMA_LOADENS4_14ComposedLayoutINS4_7SwizzleILi2ELi4ELi3EEENS4_18smem_ptr_flag_bitsILi8EEENST_INS5_IJNSA_ILi8EEESH_EEENS5_IJSH_SB_EEEEEEEvNS4_8identityES12_S1C_vS1D_EENS_8epilogue10collective6detail29Sm90TmaWarpSpecializedAdapterINS1G_15DefaultEpilogueISJ_SK_SK_NS1F_6thread17LinearCombinationISJ_Li1EffLNS1K_9ScaleType4KindE0ELNS_15FloatRoundStyleE2ESJ_EENS1_15EpilogueDefaultEEEEEvvEEEEvNT_6ParamsE,@function
        .size           _ZN7cutlass13device_kernelINS_4gemm6kernel13GemmUniversalIN4cute5tupleIJiiiiEEENS1_10collective13CollectiveMmaINS1_37MainloopSm90TmaGmmaWarpSpecializedFP8ILi4ENS5_IJNS4_1CILi1EEESB_SB_EEENS1_35KernelTmaWarpSpecializedCooperativeEEENS5_IJNSA_ILi256EEENSA_ILi128EEENSA_ILi64EEEEEENS_12float_e4m3_tENS5_IJlSB_lEEESJ_SK_NS4_8TiledMMAINS4_8MMA_AtomIJNS4_4SM904GMMA31MMA_64x128x32_F32E4M3E4M3_SS_TNILNSO_7ScaleInE1ELSQ_1EEEEEENS4_6LayoutINS5_IJNSA_ILi2EEESB_SB_EEENS5_IJSB_NSA_ILi0EEESW_EEEEENS5_IJNS4_10UnderscoreESZ_SZ_EEEEENS4_13SM90_TMA_LOADENS4_14ComposedLayoutINS4_7SwizzleILi2ELi4ELi3EEENS4_18smem_ptr_flag_bitsILi8EEENST_INS5_IJNSA_ILi8EEESH_EEENS5_IJSH_SB_EEEEEEEvNS4_8identityES12_S1C_vS1D_EENS_8epilogue10collective6detail29Sm90TmaWarpSpecializedAdapterINS1G_15DefaultEpilogueISJ_SK_SK_NS1F_6thread17LinearCombinationISJ_Li1EffLNS1K_9ScaleType4KindE0ELNS_15FloatRoundStyleE2ESJ_EENS1_15EpilogueDefaultEEEEEvvEEEEvNT_6ParamsE,(.L_x_329 - _ZN7cutlass13device_kernelINS_4gemm6kernel13GemmUniversalIN4cute5tupleIJiiiiEEENS1_10collective13CollectiveMmaINS1_37MainloopSm90TmaGmmaWarpSpecializedFP8ILi4ENS5_IJNS4_1CILi1EEESB_SB_EEENS1_35KernelTmaWarpSpecializedCooperativeEEENS5_IJNSA_ILi256EEENSA_ILi128EEENSA_ILi64EEEEEENS_12float_e4m3_tENS5_IJlSB_lEEESJ_SK_NS4_8TiledMMAINS4_8MMA_AtomIJNS4_4SM904GMMA31MMA_64x128x32_F32E4M3E4M3_SS_TNILNSO_7ScaleInE1ELSQ_1EEEEEENS4_6LayoutINS5_IJNSA_ILi2EEESB_SB_EEENS5_IJSB_NSA_ILi0EEESW_EEEEENS5_IJNS4_10UnderscoreESZ_SZ_EEEEENS4_13SM90_TMA_LOADENS4_14ComposedLayoutINS4_7SwizzleILi2ELi4ELi3EEENS4_18smem_ptr_flag_bitsILi8EEENST_INS5_IJNSA_ILi8EEESH_EEENS5_IJSH_SB_EEEEEEEvNS4_8identityES12_S1C_vS1D_EENS_8epilogue10collective6detail29Sm90TmaWarpSpecializedAdapterINS1G_15DefaultEpilogueISJ_SK_SK_NS1F_6thread17LinearCombinationISJ_Li1EffLNS1K_9ScaleType4KindE0ELNS_15FloatRoundStyleE2ESJ_EENS1_15EpilogueDefaultEEEEEvvEEEEvNT_6ParamsE)
        .other          _ZN7cutlass13device_kernelINS_4gemm6kernel13GemmUniversalIN4cute5tupleIJiiiiEEENS1_10collective13CollectiveMmaINS1_37MainloopSm90TmaGmmaWarpSpecializedFP8ILi4ENS5_IJNS4_1CILi1EEESB_SB_EEENS1_35KernelTmaWarpSpecializedCooperativeEEENS5_IJNSA_ILi256EEENSA_ILi128EEENSA_ILi64EEEEEENS_12float_e4m3_tENS5_IJlSB_lEEESJ_SK_NS4_8TiledMMAINS4_8MMA_AtomIJNS4_4SM904GMMA31MMA_64x128x32_F32E4M3E4M3_SS_TNILNSO_7ScaleInE1ELSQ_1EEEEEENS4_6LayoutINS5_IJNSA_ILi2EEESB_SB_EEENS5_IJSB_NSA_ILi0EEESW_EEEEENS5_IJNS4_10UnderscoreESZ_SZ_EEEEENS4_13SM90_TMA_LOADENS4_14ComposedLayoutINS4_7SwizzleILi2ELi4ELi3EEENS4_18smem_ptr_flag_bitsILi8EEENST_INS5_IJNSA_ILi8EEESH_EEENS5_IJSH_SB_EEEEEEEvNS4_8identityES12_S1C_vS1D_EENS_8epilogue10collective6detail29Sm90TmaWarpSpecializedAdapterINS1G_15DefaultEpilogueISJ_SK_SK_NS1F_6thread17LinearCombinationISJ_Li1EffLNS1K_9ScaleType4KindE0ELNS_15FloatRoundStyleE2ESJ_EENS1_15EpilogueDefaultEEEEEvvEEEEvNT_6ParamsE,@"STO_CUDA_ENTRY STV_DEFAULT"
_ZN7cutlass13device_kernelINS_4gemm6kernel13GemmUniversalIN4cute5tupleIJiiiiEEENS1_10collective13CollectiveMmaINS1_37MainloopSm90TmaGmmaWarpSpecializedFP8ILi4ENS5_IJNS4_1CILi1EEESB_SB_EEENS1_35KernelTmaWarpSpecializedCooperativeEEENS5_IJNSA_ILi256EEENSA_ILi128EEENSA_ILi64EEEEEENS_12float_e4m3_tENS5_IJlSB_lEEESJ_SK_NS4_8TiledMMAINS4_8MMA_AtomIJNS4_4SM904GMMA31MMA_64x128x32_F32E4M3E4M3_SS_TNILNSO_7ScaleInE1ELSQ_1EEEEEENS4_6LayoutINS5_IJNSA_ILi2EEESB_SB_EEENS5_IJSB_NSA_ILi0EEESW_EEEEENS5_IJNS4_10UnderscoreESZ_SZ_EEEEENS4_13SM90_TMA_LOADENS4_14ComposedLayoutINS4_7SwizzleILi2ELi4ELi3EEENS4_18smem_ptr_flag_bitsILi8EEENST_INS5_IJNSA_ILi8EEESH_EEENS5_IJSH_SB_EEEEEEEvNS4_8identityES12_S1C_vS1D_EENS_8epilogue10collective6detail29Sm90TmaWarpSpecializedAdapterINS1G_15DefaultEpilogueISJ_SK_SK_NS1F_6thread17LinearCombinationISJ_Li1EffLNS1K_9ScaleType4KindE0ELNS_15FloatRoundStyleE2ESJ_EENS1_15EpilogueDefaultEEEEEvvEEEEvNT_6ParamsE:
[----:B------:R-:W0:Y:S02]  /*0000*/  LDC R1, c[0x0][0x28] ;  /* 0x00000a00ff017b82 */ /* 0x000e240000000800 */
[----:B0-----:R-:W-:Y:S01]  /*0010*/  VIADD R1, R1, 0xffffff00 ;  /* 0xffffff0001017836 */ /* 0x001fe20000000000 */
[----:B------:R-:W0:Y:S01]  /*0020*/  S2R R2, SR_TID.X ;  /* 0x0000000000027919 */ /* 0x000e220000002100 */
[----:B------:R-:W-:Y:S01]  /*0030*/  ELECT P0, URZ, PT ;  /* 0x00000000003f782f */ /* 0x000fe20003800000 */
[----:B------:R-:W-:Y:S01]  /*0040*/  BSSY B0, `(.L_x_0) ;  /* 0x0000015000007945 */ /* 0x000fe20003800000 */
[--C-:B0-----:R-:W-:Y:S02]  /*0050*/  SHF.R.U32.HI R0, RZ, 0x5, R2.reuse ;  /* 0x00000005ff007819 */ /* 0x101fe40000011602 */
[----:B------:R-:W-:-:S03]  /*0060*/  SHF.R.U32.HI R2, RZ, 0x7, R2 ;  /* 0x00000007ff027819 */ /* 0x000fc60000011602 */
[----:B------:R-:W0:Y:S04]  /*0070*/  SHFL.IDX PT, R3, R0, RZ, 0x1f ;  /* 0x00001fff00037589 */ /* 0x000e2800000e0000 */
[----:B------:R-:W1:Y:S01]  /*0080*/  SHFL.IDX PT, R2, R2, RZ, 0x1f ;  /* 0x00001fff02027589 */ /* 0x000e6200000e0000 */
[----:B0-----:R-:W-:Y:S02]  /*0090*/  R2UR UR4, R3 ;  /* 0x00000000030472ca */ /* 0x001fe400000e0000 */
[----:B-1----:R-:W-:-:S11]  /*00a0*/  R2UR UR6, R2 ;  /* 0x00000000020672ca */ /* 0x002fd600000e0000 */
[----:B------:R-:W-:Y:S02]  /*00b0*/  USHF.R.S32.HI UR5, URZ, 0x1f, UR4 ;  /* 0x0000001f3f057899 */ /* 0x000fe40008011404 */
[----:B------:R-:W-:Y:S02]  /*00c0*/  ISETP.NE.OR P0, PT, RZ, UR4, !P0 ;  /* 0x00000004ff007c0c */ /* 0x000fe4000c705670 */
[----:B------:R-:W-:-:S04]  /*00d0*/  ULEA.HI UR5, UR5, UR4, URZ, 0x2 ;  /* 0x0000000405057291 */ /* 0x000fc8000f8f103f */
[----:B------:R-:W-:-:S04]  /*00e0*/  ULOP3.LUT UR5, UR5, 0xfffffffc, URZ, 0xc0, !UPT ;  /* 0xfffffffc05057892 */ /* 0x000fc8000f8ec03f */
[----:B------:R-:W-:-:S03]  /*00f0*/  UIADD3 UR8, UR4, -UR5, URZ ;  /* 0x8000000504087290 */ /* 0x000fc6000fffe03f */
[----:B------:R-:W-:Y:S09]  /*0100*/  @P0 BRA `(.L_x_1) ;  /* 0x0000000000200947 */ /* 0x000ff20003800000 */
[----:B------:R-:W-:Y:S02]  /*0110*/  ULDC.64 UR4, c[0x0][0x198] ;  /* 0x0000660000047ab9 */ /* 0x000fe40000000a00 */
[----:B------:R-:W-:Y:S02]  /*0120*/  UIADD3 UR10, UP0, UR4, 0xf0, URZ ;  /* 0x000000f0040a7890 */ /* 0x000fe4000ff1e03f */
[----:B------:R-:W-:Y:S02]  /*0130*/  UIADD3 UR4, UP1, UR4, 0x1f0, URZ ;  /* 0x000001f004047890 */ /* 0x000fe4000ff3e03f */
[----:B------:R-:W-:Y:S02]  /*0140*/  UIADD3.X UR11, URZ, UR5, URZ, UP0, !UPT ;  /* 0x000000053f0b7290 */ /* 0x000fe400087fe43f */
[----:B------:R-:W-:-:S07]  /*0150*/  UIADD3.X UR5, URZ, UR5, URZ, UP1, !UPT ;  /* 0x000000053f057290 */ /* 0x000fce0008ffe43f */
[----:B------:R0:W-:Y:S02]  /*0160*/  UTMACCTL.PF [UR10] ;  /* 0x000000000a0079b9 */ /* 0x0001e40008040000 */
[----:B------:R0:W-:Y:S02]  /*0170*/  UTMACCTL.PF [UR4] ;  /* 0x00000000040079b9 */ /* 0x0001e40008040000 */
[----:B0-----:R-:W-:Y:S01]  /*0180*/  NOP ;  /* 0x0000000000007918 */ /* 0x001fe20000000000 */
.L_x_1:
[----:B------:R-:W-:Y:S05]  /*0190*/  BSYNC B0 ;  /* 0x0000000000007941 */ /* 0x000fea0003800000 */
.L_x_0:
[----:B------:R-:W0:Y:S01]  /*01a0*/  SHFL.IDX PT, R2, R0, RZ, 0x1f ;  /* 0x00001fff00027589 */ /* 0x000e2200000e0000 */
[----:B------:R-:W-:Y:S01]  /*01b0*/  UISETP.NE.AND UP0, UPT, UR8, 0x3, UPT ;  /* 0x000000030800788c */ /* 0x000fe2000bf05270 */
[----:B------:R-:W-:Y:S01]  /*01c0*/  ISETP.NE.AND P1, PT, RZ, UR6, PT ;  /* 0x00000006ff007c0c */ /* 0x000fe2000bf25270 */
[----:B------:R-:W-:Y:S02]  /*01d0*/  UIADD3 UR10, UR6, -0x1, URZ ;  /* 0xffffffff060a7890 */ /* 0x000fe4000fffe03f */
[----:B------:R-:W-:Y:S02]  /*01e0*/  UISETP.EQ.OR UP0, UPT, UR8, URZ, !UP0 ;  /* 0x0000003f0800728c */ /* 0x000fe4000c702670 */
[----:B------:R-:W-:Y:S02]  /*01f0*/  UISETP.GE.U32.AND UP1, UPT, UR10, 0x2, UPT ;  /* 0x000000020a00788c */ /* 0x000fe4000bf26070 */
[----:B------:R-:W-:-:S04]  /*0200*/  UISETP.EQ.AND UP0, UPT, UR6, URZ, UP0 ;  /* 0x0000003f0600728c */ /* 0x000fc80008702270 */
[----:B------:R-:W-:-:S04]  /*0210*/  USEL UR13, URZ, 0x1, !UP0 ;  /* 0x000000013f0d7887 */ /* 0x000fc8000c000000 */
[----:B------:R-:W-:Y:S01]  /*0220*/  USEL UR13, UR13, 0x2, UP1 ;  /* 0x000000020d0d7887 */ /* 0x000fe20008800000 */
[----:B0-----:R-:W-:-:S13]  /*0230*/  ISETP.NE.AND P0, PT, R2, RZ, PT ;  /* 0x000000ff0200720c */ /* 0x001fda0003f05270 */
[----:B------:R-:W-:Y:S05]  /*0240*/  @P0 BRA `(.L_x_2) ;  /* 0x0000000000580947 */ /* 0x000fea0003800000 */
[----:B------:R-:W0:Y:S01]  /*0250*/  S2UR UR9, SR_CgaCtaId ;  /* 0x00000000000979c3 */ /* 0x000e220000008800 */
[----:B------:R-:W-:Y:S01]  /*0260*/  UMOV UR4, 0x400 ;  /* 0x0000040000047882 */ /* 0x000fe20000000000 */
[----:B------:R-:W-:Y:S01]  /*0270*/  UMOV UR5, 0x1 ;  /* 0x0000000100057882 */ /* 0x000fe20000000000 */
[----:B------:R-:W-:Y:S01]  /*0280*/  UMOV UR6, 0x100 ;  /* 0x0000010000067882 */ /* 0x000fe20000000000 */
[----:B------:R-:W-:Y:S01]  /*0290*/  ELECT P0, URZ, PT ;  /* 0x00000000003f782f */ /* 0x000fe20003800000 */
[----:B------:R-:W-:-:S04]  /*02a0*/  UIADD3 UR6, -UR6, 0x100000, URZ ;  /* 0x0010000006067890 */ /* 0x000fc8000fffe13f */
[----:B------:R-:W-:Y:S02]  /*02b0*/  USHF.L.U32 UR7, UR6, 0xb, URZ ;  /* 0x0000000b06077899 */ /* 0x000fe4000800063f */
[----:B------:R-:W-:Y:S02]  /*02c0*/  USHF.L.U32 UR6, UR6, 0x1, URZ ;  /* 0x0000000106067899 */ /* 0x000fe4000800063f */
[----:B0-----:R-:W-:Y:S02]  /*02d0*/  ULEA UR9, UR9, UR4, 0x18 ;  /* 0x0000000409097291 */ /* 0x001fe4000f8ec03f */
[----:B------:R-:W-:-:S04]  /*02e0*/  UIADD3 UR4, -UR5, 0x100000, URZ ;  /* 0x0010000005047890 */ /* 0x000fc8000fffe13f */
[----:B------:R-:W-:Y:S02]  /*02f0*/  USHF.L.U32 UR5, UR4, 0xb, URZ ;  /* 0x0000000b04057899 */ /* 0x000fe4000800063f */
[----:B------:R-:W-:Y:S01]  /*0300*/  USHF.L.U32 UR4, UR4, 0x1, URZ ;  /* 0x0000000104047899 */ /* 0x000fe2000800063f */
[----:B------:R-:W0:Y:S11]  /*0310*/  FENCE.VIEW.ASYNC.S ;  /* 0x00000000000073c6 */ /* 0x000e360000000000 */
[----:B0-----:R0:W1:Y:S01]  /*0320*/  SYNCS.EXCH.64 URZ, [UR9], UR4 ;  /* 0x00000004093f75b2 */ /* 0x0010620008000100 */
[----:B------:R0:W2:Y:S01]  /*0330*/  SYNCS.EXCH.64 URZ, [UR9+0x20], UR6 ;  /* 0x00002006093f75b2 */ /* 0x0000a20008000100 */
[----:B------:R0:W3:Y:S01]  /*0340*/  SYNCS.EXCH.64 URZ, [UR9+0x8], UR4 ;  /* 0x00000804093f75b2 */ /* 0x0000e20008000100 */
[----:B------:R0:W4:Y:S01]  /*0350*/  SYNCS.EXCH.64 URZ, [UR9+0x28], UR6 ;  /* 0x00002806093f75b2 */ /* 0x0001220008000100 */
[----:B------:R0:W0:Y:S01]  /*0360*/  SYNCS.EXCH.64 URZ, [UR9+0x10], UR4 ;  /* 0x00001004093f75b2 */ /* 0x0000220008000100 */
[----:B------:R0:W0:Y:S01]  /*0370*/  SYNCS.EXCH.64 URZ, [UR9+0x30], UR6 ;  /* 0x00003006093f75b2 */ /* 0x0000220008000100 */
[----:B------:R0:W0:Y:S01]  /*0380*/  SYNCS.EXCH.64 URZ, [UR9+0x18], UR4 ;  /* 0x00001804093f75b2 */ /* 0x0000220008000100 */
[----:B------:R0:W0:Y:S01]  /*0390*/  SYNCS.EXCH.64 URZ, [UR9+0x38], UR6 ;  /* 0x00003806093f75b2 */ /* 0x0000220008000100 */
[----:B------:R-:W-:Y:S01]  /*03a0*/  NOP ;  /* 0x0000000000007918 */ /* 0x000fe20000000000 */
.L_x_2:
[----:B------:R-:W5:Y:S01]  /*03b0*/  SHFL.IDX PT, R0, R0, RZ, 0x1f ;  /* 0x00001fff00007589 */ /* 0x000f6200000e0000 */
[----:B------:R-:W1:Y:S01]  /*03c0*/  LDC R2, c[0x0][0x65c] ;  /* 0x00019700ff027b82 */ /* 0x000e620000000800 */
[----:B------:R-:W-:Y:S01]  /*03d0*/  ELECT P0, URZ, PT ;  /* 0x00000000003f782f */ /* 0x000fe20003800000 */
[----:B------:R-:W-:Y:S01]  /*03e0*/  IMAD.MOV.U32 R3, RZ, RZ, RZ ;  /* 0x000000ffff037224 */ /* 0x000fe200078e00ff */
[----:B0-----:R-:W-:Y:S01]  /*03f0*/  UMOV UR4, 0x20 ;  /* 0x0000002000047882 */ /* 0x001fe20000000000 */
[----:B------:R-:W-:Y:S01]  /*0400*/  NOP ;  /* 0x0000000000007918 */ /* 0x000fe20000000000 */
[----:B------:R-:W-:Y:S01]  /*0410*/  NOP ;  /* 0x0000000000007918 */ /* 0x000fe20000000000 */
[----:B-----5:R-:W-:Y:S02]  /*0420*/  ISETP.NE.OR P0, PT, R0, RZ, !P0 ;  /* 0x000000ff0000720c */ /* 0x020fe40004705670 */
[----:B-1----:R-:W-:Y:S01]  /*0430*/  ISETP.NE.AND P4, PT, R2, 0x1, PT ;  /* 0x000000010200780c */ /* 0x002fe20003f85270 */
[----:B------:R-:W0:Y:S01]  /*0440*/  S2R R0, SR_CTAID.Y ;  /* 0x0000000000007919 */ /* 0x000e220000002600 */
[----:B------:R-:W1:Y:S09]  /*0450*/  S2R R2, SR_CTAID.X ;  /* 0x0000000000027919 */ /* 0x000e720000002500 */
[----:B------:R-:W-:Y:S01]  /*0460*/  VOTEU.ALL UP0, P0 ;  /* 0x00000000003f7886 */ /* 0x000fe20000000000 */
[----:B------:R-:W-:Y:S01]  /*0470*/  VOTEU.ALL UP1, P0 ;  /* 0x00000000003f7886 */ /* 0x000fe20000020000 */
[----:B------:R-:W1:Y:S01]  /*0480*/  @P4 LDC R7, c[0x0][0x10] ;  /* 0x00000400ff074b82 */ /* 0x000e620000000800 */
[----:B------:R-:W-:-:S02]  /*0490*/  @P4 IMAD.MOV.U32 R5, RZ, RZ, RZ ;  /* 0x000000ffff054224 */ /* 0x000fc400078e00ff */
[----:B------:R-:W-:Y:S01]  /*04a0*/  @P4 IMAD.MOV.U32 R11, RZ, RZ, RZ ;  /* 0x000000ffff0b4224 */ /* 0x000fe200078e00ff */
[----:B------:R-:W-:Y:S01]  /*04b0*/  @!UP0 UMOV UR6, 0x400 ;  /* 0x0000040000068882 */ /* 0x000fe20000000000 */
[----:B------:R-:W-:-:S04]  /*04c0*/  @!UP0 UIADD3 UR4, -UR4, 0x100000, URZ ;  /* 0x0010000004048890 */ /* 0x000fc8000fffe13f */
[----:B------:R-:W-:Y:S02]  /*04d0*/  @!UP0 USHF.L.U32 UR5, UR4, 0xb, URZ ;  /* 0x0000000b04058899 */ /* 0x000fe4000800063f */
[----:B------:R-:W-:Y:S01]  /*04e0*/  @!UP0 USHF.L.U32 UR4, UR4, 0x1, URZ ;  /* 0x0000000104048899 */ /* 0x000fe2000800063f */
[----:B------:R-:W5:Y:S08]  /*04f0*/  @!P4 LDC R9, c[0x0][0xc] ;  /* 0x00000300ff09cb82 */ /* 0x000f700000000800 */
[----:B------:R-:W2:Y:S01]  /*0500*/  @!UP0 S2UR UR7, SR_CgaCtaId ;  /* 0x00000000000789c3 */ /* 0x000ea20000008800 */
[----:B0-----:R-:W-:-:S04]  /*0510*/  @P4 IMAD.MOV.U32 R4, RZ, RZ, R0 ;  /* 0x000000ffff044224 */ /* 0x001fc800078e0000 */
[----:B-1----:R-:W-:-:S04]  /*0520*/  @P4 IMAD.WIDE.U32 R6, R2, R7, R4 ;  /* 0x0000000702064225 */ /* 0x002fc800078e0004 */
[----:B------:R-:W-:Y:S02]  /*0530*/  @P4 IMAD.MOV.U32 R16, RZ, RZ, R6 ;  /* 0x000000ffff104224 */ /* 0x000fe400078e0006 */
[----:B------:R-:W-:Y:S02]  /*0540*/  @P4 IMAD.IADD R17, R7, 0x1, R11 ;  /* 0x0000000107114824 */ /* 0x000fe400078e020b */
[----:B-----5:R-:W-:-:S04]  /*0550*/  @!P4 IMAD.WIDE.U32 R4, R9, R0, R2 ;  /* 0x000000000904c225 */ /* 0x020fc800078e0002 */
[----:B------:R-:W-:Y:S02]  /*0560*/  @!P4 IMAD.MOV.U32 R16, RZ, RZ, R4 ;  /* 0x000000ffff10c224 */ /* 0x000fe400078e0004 */
[----:B------:R-:W-:Y:S01]  /*0570*/  @!P4 IMAD.MOV.U32 R17, RZ, RZ, R5 ;  /* 0x000000ffff11c224 */ /* 0x000fe200078e0005 */
[----:B--2---:R-:W-:Y:S02]  /*0580*/  @!UP0 ULEA UR6, UR7, UR6, 0x18 ;  /* 0x0000000607068291 */ /* 0x004fe4000f8ec03f */
[----:B------:R0:W-:Y:S01]  /*0590*/  STL [R1+0x7c], R16 ;  /* 0x00007c1001007387 */ /* 0x0001e20000100800 */
[----:B------:R-:W-:-:S03]  /*05a0*/  VOTEU.ALL UP0, P0 ;  /* 0x00000000003f7886 */ /* 0x000fc60000000000 */
[----:B------:R0:W-:Y:S04]  /*05b0*/  STL [R1+0x78], R17 ;  /* 0x0000781101007387 */ /* 0x0001e80000100800 */
[----:B------:R-:W1:Y:S02]  /*05c0*/  FENCE.VIEW.ASYNC.S ;  /* 0x00000000000073c6 */ /* 0x000e640000000000 */
[----:B-1----:R0:W3:Y:S01]  /*05d0*/  @!UP0 SYNCS.EXCH.64 URZ, [UR6+0x50], UR4 ;  /* 0x00005004063f85b2 */ /* 0x0020e20008000100 */
[----:B------:R0:W3:Y:S01]  /*05e0*/  @!UP1 SYNCS.EXCH.64 URZ, [UR6+0x58], UR4 ;  /* 0x00005804063f95b2 */ /* 0x0000e20008000100 */
[----:B------:R-:W-:Y:S01]  /*05f0*/  NOP ;  /* 0x0000000000007918 */ /* 0x000fe20000000000 */
[----:B---34-:R-:W-:Y:S06]  /*0600*/  BAR.SYNC.DEFER_BLOCKING 0x0 ;  /* 0x0000000000007b1d */ /* 0x018fec0000010000 */
[----:B0-----:R-:W-:Y:S05]  /*0610*/  @!P1 BRA `(.L_x_3) ;  /* 0x000000e400349947 */ /* 0x001fea0003800000 */
[----:B------:R-:W-:-:S06]  /*0620*/  UISETP.GT.U32.AND UP0, UPT, UR10, 0x1, UPT ;  /* 0x000000010a00788c */ /* 0x000fcc000bf04070 */
[----:B------:R-:W-:-:S13]  /*0630*/  PLOP3.LUT P0, PT, PT, PT, UP0, 0x80, 0x0 ;  /* 0x000000000000781c */ /* 0x000fda0003f0f008 */
[----:B------:R-:W-:Y:S05]  /*0640*/  @P0 EXIT ;  /* 0x000000000000094d */ /* 0x000fea0003800000 */
[----:B------:R-:W-:Y:S01]  /*0650*/  IMAD.MOV.U32 R6, RZ, RZ, -0x1 ;  /* 0xffffffffff067424 */ /* 0x000fe200078e00ff */
[----:B------:R-:W-:Y:S01]  /*0660*/  ULDC.64 UR4, c[0x0][0x650] ;  /* 0x0001940000047ab9 */ /* 0x000fe20000000a00 */
[----:B------:R-:W-:Y:S01]  /*0670*/  IMAD.MOV.U32 R5, RZ, RZ, -0x1 ;  /* 0xffffffffff057424 */ /* 0x000fe200078e00ff */
[----:B------:R-:W-:Y:S01]  /*0680*/  ISETP.GE.U32.AND P0, PT, R16, UR4, PT ;  /* 0x0000000410007c0c */ /* 0x000fe2000bf06070 */
[----:B------:R-:W-:Y:S01]  /*0690*/  UMOV UR22, 0xffffffff ;  /* 0xffffffff00167882 */ /* 0x000fe20000000000 */
[----:B------:R0:W-:Y:S01]  /*06a0*/  STL [R1+0x84], R6 ;  /* 0x0000840601007387 */ /* 0x0001e20000100800 */
[----:B------:R-:W-:Y:S02]  /*06b0*/  PRMT R4, RZ, 0x7610, R4 ;  /* 0x00007610ff047816 */ /* 0x000fe40000000004 */
[----:B------:R-:W-:Y:S01]  /*06c0*/  ISETP.GE.U32.AND.EX P0, PT, R17, UR5, PT, P0 ;  /* 0x0000000511007c0c */ /* 0x000fe2000bf06100 */
[----:B------:R0:W-:-:S12]  /*06d0*/  STL [R1+0x80], R5 ;  /* 0x0000800501007387 */ /* 0x0001d80000100800 */
[----:B0-----:R-:W-:Y:S05]  /*06e0*/  @P0 BRA `(.L_x_4) ;  /* 0x0000000400680947 */ /* 0x001fea0003800000 */
[----:B------:R-:W0:Y:S01]  /*06f0*/  LDC.64 R12, c[0x0][0x628] ;  /* 0x00018a00ff0c7b82 */ /* 0x000e220000000a00 */
[----:B------:R-:W-:Y:S02]  /*0700*/  IMAD.MOV.U32 R4, RZ, RZ, R16 ;  /* 0x000000ffff047224 */ /* 0x000fe400078e0010 */
[----:B------:R-:W-:-:S05]  /*0710*/  IMAD.MOV.U32 R5, RZ, RZ, R17 ;  /* 0x000000ffff057224 */ /* 0x000fca00078e0011 */
[----:B------:R-:W1:Y:S08]  /*0720*/  LDC R10, c[0x0][0x630] ;  /* 0x00018c00ff0a7b82 */ /* 0x000e700000000800 */
[----:B------:R-:W2:Y:S01]  /*0730*/  LDC.64 R14, c[0x0][0x620] ;  /* 0x00018800ff0e7b82 */ /* 0x000ea20000000a00 */
[----:B0-----:R-:W-:-:S04]  /*0740*/  ISETP.NE.U32.AND P0, PT, R12, RZ, PT ;  /* 0x000000ff0c00720c */ /* 0x001fc80003f05070 */
[----:B------:R-:W-:-:S13]  /*0750*/  ISETP.NE.AND.EX P0, PT, R13, RZ, PT, P0 ;  /* 0x000000ff0d00720c */ /* 0x000fda0003f05300 */
[----:B-12---:R-:W-:Y:S05]  /*0760*/  @!P0 BRA `(.L_x_5) ;  /* 0x0000000000288947 */ /* 0x006fea0003800000 */
[----:B------:R-:W0:Y:S02]  /*0770*/  LDC R9, c[0x0][0x634] ;  /* 0x00018d00ff097b82 */ /* 0x000e240000000800 */
[----:B0-----:R-:W-:-:S05]  /*0780*/  IADD3 R9, P0, R16, R9, RZ ;  /* 0x0000000910097210 */ /* 0x001fca0007f1e0ff */
[----:B------:R-:W-:-:S04]  /*0790*/  IMAD.X R11, RZ, RZ, R17, P0 ;  /* 0x000000ffff0b7224 */ /* 0x000fc800000e0611 */
[----:B------:R-:W-:-:S04]  /*07a0*/  IMAD.WIDE.U32 R4, R11, R12, RZ ;  /* 0x0000000c0b047225 */ /* 0x000fc800078e00ff */
[----:B------:R-:W-:-:S04]  /*07b0*/  IMAD.WIDE.U32 R6, P0, R9, R13, R4 ;  /* 0x0000000d09067225 */ /* 0x000fc80007800004 */
[----:B------:R-:W-:-:S04]  /*07c0*/  IMAD.WIDE.U32 R4, R9, R12, RZ ;  /* 0x0000000c09047225 */ /* 0x000fc800078e00ff */
[----:B------:R-:W-:Y:S01]  /*07d0*/  IMAD.X R9, RZ, RZ, RZ, P0 ;  /* 0x000000ffff097224 */ /* 0x000fe200000e06ff */
[----:B------:R-:W-:Y:S01]  /*07e0*/  IADD3 RZ, P0, R5, R6, RZ ;  /* 0x0000000605ff7210 */ /* 0x000fe20007f1e0ff */
[----:B------:R-:W-:-:S04]  /*07f0*/  IMAD.MOV.U32 R8, RZ, RZ, R7 ;  /* 0x000000ffff087224 */ /* 0x000fc800078e0007 */
[----:B------:R-:W-:-:S08]  /*0800*/  IMAD.WIDE.U32.X R4, R11, R13, R8, P0 ;  /* 0x0000000d0b047225 */ /* 0x000fd000000e0408 */
.L_x_5:
[-CC-:B------:R-:W-:Y:S01]  /*0810*/  SHF.R.U64 R24, R4, R10.reuse, R5.reuse ;  /* 0x0000000a04187219 */ /* 0x180fe20000001205 */
[----:B------:R-:W0:Y:S01]  /*0820*/  LDC R8, c[0x0][0x618] ;  /* 0x00018600ff087b82 */ /* 0x000e220000000800 */
[----:B------:R-:W-:Y:S01]  /*0830*/  SHF.R.U32.HI R4, RZ, R10, R5 ;  /* 0x0000000aff047219 */ /* 0x000fe20000011605 */
[----:B------:R-:W-:Y:S01]  /*0840*/  ULDC UR4, c[0x0][0x150] ;  /* 0x0000540000047ab9 */ /* 0x000fe20000000800 */
[----:B------:R-:W-:Y:S01]  /*0850*/  IADD3 R9, P0, RZ, -R24, RZ ;  /* 0x80000018ff097210 */ /* 0x000fe20007f1e0ff */
[----:B------:R-:W-:Y:S01]  /*0860*/  IMAD.MOV.U32 R5, RZ, RZ, R17 ;  /* 0x000000ffff057224 */ /* 0x000fe200078e0011 */
[----:B------:R-:W-:-:S03]  /*0870*/  I2FP.F32.U32 R3, R2 ;  /* 0x0000000200037245 */ /* 0x000fc60000201000 */
[----:B------:R-:W1:Y:S01]  /*0880*/  LDC.64 R18, c[0x0][0x640] ;  /* 0x00019000ff127b82 */ /* 0x000e620000000a00 */
[----:B------:R-:W-:Y:S02]  /*0890*/  IMAD.X R11, RZ, RZ, ~R4, P0 ;  /* 0x000000ffff0b7224 */ /* 0x000fe400000e0e04 */
[----:B------:R-:W-:Y:S01]  /*08a0*/  FMUL R3, R3, UR4 ;  /* 0x0000000403037c20 */ /* 0x000fe20008400000 */
[----:B------:R-:W-:Y:S01]  /*08b0*/  IMAD.MOV.U32 R4, RZ, RZ, R16 ;  /* 0x000000ffff047224 */ /* 0x000fe200078e0010 */
[----:B------:R-:W-:Y:S01]  /*08c0*/  ULDC UR4, c[0x0][0x154] ;  /* 0x0000550000047ab9 */ /* 0x000fe20000000800 */
[-C--:B------:R-:W-:Y:S02]  /*08d0*/  IMAD R6, R11, R14.reuse, RZ ;  /* 0x0000000e0b067224 */ /* 0x080fe400078e02ff */
[C---:B------:R-:W-:Y:S01]  /*08e0*/  IMAD.WIDE.U32 R4, R9.reuse, R14, R4 ;  /* 0x0000000e09047225 */ /* 0x040fe200078e0004 */
[----:B------:R-:W2:Y:S01]  /*08f0*/  LDC R10, c[0x0][0x608] ;  /* 0x00018200ff0a7b82 */ /* 0x000ea20000000800 */
[----:B------:R-:W3:Y:S02]  /*0900*/  F2I.U32.TRUNC.NTZ R3, R3 ;  /* 0x0000000300037305 */ /* 0x000ee4000020f000 */
[----:B------:R-:W-:-:S04]  /*0910*/  IMAD R9, R9, R15, R6 ;  /* 0x0000000f09097224 */ /* 0x000fc800078e0206 */
[----:B------:R-:W-:Y:S01]  /*0920*/  IMAD.IADD R5, R5, 0x1, R9 ;  /* 0x0000000105057824 */ /* 0x000fe200078e0209 */
[----:B------:R-:W4:Y:S01]  /*0930*/  LDC R7, c[0x0][0x144] ;  /* 0x00005100ff077b82 */ /* 0x000f220000000800 */
[----:B------:R-:W-:-:S03]  /*0940*/  IMAD.MOV.U32 R9, RZ, RZ, 0x1 ;  /* 0x00000001ff097424 */ /* 0x000fc600078e00ff */
[----:B0-----:R-:W-:Y:S02]  /*0950*/  SHF.R.U64 R12, R4, R8, R5 ;  /* 0x00000008040c7219 */ /* 0x001fe40000001205 */
[----:B------:R-:W-:Y:S02]  /*0960*/  I2FP.F32.U32 R4, R0 ;  /* 0x0000000000047245 */ /* 0x000fe40000201000 */
[----:B------:R-:W0:Y:S01]  /*0970*/  LDC R14, c[0x0][0x658] ;  /* 0x00019600ff0e7b82 */ /* 0x000e220000000800 */
[----:B-1----:R-:W-:Y:S01]  /*0980*/  ISETP.NE.U32.AND P0, PT, R18, RZ, PT ;  /* 0x000000ff1200720c */ /* 0x002fe20003f05070 */
[----:B---3--:R-:W-:Y:S02]  /*0990*/  IMAD.MOV R6, RZ, RZ, -R3 ;  /* 0x000000ffff067224 */ /* 0x008fe400078e0a03 */
[----:B------:R-:W-:Y:S01]  /*09a0*/  FMUL R4, R4, UR4 ;  /* 0x0000000404047c20 */ /* 0x000fe20008400000 */
[----:B------:R-:W-:Y:S01]  /*09b0*/  SHF.R.U32.HI R3, RZ, R8, R5 ;  /* 0x00000008ff037219 */ /* 0x000fe20000011605 */
[----:B------:R-:W-:Y:S01]  /*09c0*/  IMAD.MOV.U32 R5, RZ, RZ, -0x1 ;  /* 0xffffffffff057424 */ /* 0x000fe200078e00ff */
[----:B------:R-:W-:Y:S01]  /*09d0*/  ISETP.NE.AND.EX P0, PT, R19, RZ, PT, P0 ;  /* 0x000000ff1300720c */ /* 0x000fe20003f05300 */
[----:B------:R1:W3:Y:S01]  /*09e0*/  F2I.U32.TRUNC.NTZ R11, R4 ;  /* 0x00000004000b7305 */ /* 0x0002e2000020f000 */
[----:B------:R-:W1:Y:S01]  /*09f0*/  LDC R13, c[0x0][0x148] ;  /* 0x00005200ff0d7b82 */ /* 0x000e620000000800 */
[----:B--2---:R-:W-:-:S02]  /*0a00*/  SHF.R.U64 R23, R12, R10, R3 ;  /* 0x0000000a0c177219 */ /* 0x004fc40000001203 */
[----:B------:R-:W-:-:S05]  /*0a10*/  SHF.R.U32.HI R3, RZ, R10, R3 ;  /* 0x0000000aff037219 */ /* 0x000fca0000011603 */
[----:B------:R-:W2:Y:S01]  /*0a20*/  LDC R17, c[0x0][0x600] ;  /* 0x00018000ff117b82 */ /* 0x000ea20000000800 */
[----:B----4-:R-:W-:-:S07]  /*0a30*/  IMAD R8, R7, R6, R2 ;  /* 0x0000000607087224 */ /* 0x010fce00078e0202 */
[----:B------:R-:W4:Y:S01]  /*0a40*/  LDC R16, c[0x0][0x648] ;  /* 0x00019200ff107b82 */ /* 0x000f220000000800 */
[-C--:B0-----:R-:W-:Y:S02]  /*0a50*/  SHF.L.U32 R2, R5, R14.reuse, RZ ;  /* 0x0000000e05027219 */ /* 0x081fe400000006ff */
[--C-:B------:R-:W-:Y:S02]  /*0a60*/  SHF.R.U64 R22, R23, R14, R3.reuse ;  /* 0x0000000e17167219 */ /* 0x100fe40000001203 */
[----:B------:R-:W-:Y:S02]  /*0a70*/  LOP3.LUT R10, RZ, R2, RZ, 0x33, !PT ;  /* 0x00000002ff0a7212 */ /* 0x000fe400078e33ff */
[-C--:B------:R-:W-:Y:S01]  /*0a80*/  SHF.R.U32.HI R3, RZ, R14.reuse, R3 ;  /* 0x0000000eff037219 */ /* 0x080fe20000011603 */
[----:B------:R-:W0:Y:S01]  /*0a90*/  LDC R21, c[0x0][0x638] ;  /* 0x00018e00ff157b82 */ /* 0x000e220000000800 */
[----:B------:R-:W-:Y:S01]  /*0aa0*/  SHF.L.U32 R9, R9, R14, RZ ;  /* 0x0000000e09097219 */ /* 0x000fe200000006ff */
[----:B------:R-:W-:-:S06]  /*0ab0*/  IMAD.MOV.U32 R2, RZ, RZ, R22 ;  /* 0x000000ffff027224 */ /* 0x000fcc00078e0016 */
[----:B------:R-:W0:Y:S01]  /*0ac0*/  LDC R20, c[0x0][0x610] ;  /* 0x00018400ff147b82 */ /* 0x000e220000000800 */
[----:B-1-3--:R-:W-:Y:S05]  /*0ad0*/  @!P0 BRA `(.L_x_6) ;  /* 0x0000000000288947 */ /* 0x00afea0003800000 */
[----:B------:R-:W1:Y:S02]  /*0ae0*/  LDC R7, c[0x0][0x64c] ;  /* 0x00019300ff077b82 */ /* 0x000e640000000800 */
[----:B-1----:R-:W-:-:S05]  /*0af0*/  IADD3 R7, P0, R22, R7, RZ ;  /* 0x0000000716077210 */ /* 0x002fca0007f1e0ff */
        /* <DEDUP_REMOVED lines=8> */
.L_x_6:
[----:B----4-:R-:W-:Y:S01]  /*0b80*/  SHF.R.U64 R2, R2, R16, R3 ;  /* 0x0000001002027219 */ /* 0x010fe20000001203 */
[----:B--2---:R-:W-:Y:S01]  /*0b90*/  VIADD R3, R17, 0xffffffff ;  /* 0xffffffff11037836 */ /* 0x004fe20000000000 */
[----:B------:R-:W-:Y:S01]  /*0ba0*/  LOP3.LUT R10, R23, R10, RZ, 0xc0, !PT ;  /* 0x0000000a170a7212 */ /* 0x000fe200078ec0ff */
[----:B------:R-:W-:Y:S01]  /*0bb0*/  IMAD.MOV R11, RZ, RZ, -R11 ;  /* 0x000000ffff0b7224 */ /* 0x000fe200078e0a0b */
[----:B------:R-:W-:Y:S01]  /*0bc0*/  R2UR UR22, R24 ;  /* 0x00000000181672ca */ /* 0x000fe200000e0000 */
[----:B------:R-:W-:Y:S01]  /*0bd0*/  IMAD.MOV R4, RZ, RZ, -R2 ;  /* 0x000000ffff047224 */ /* 0x000fe200078e0a02 */
[----:B------:R-:W-:Y:S01]  /*0be0*/  LOP3.LUT R3, R12, R3, RZ, 0xc0, !PT ;  /* 0x000000030c037212 */ /* 0x000fe200078ec0ff */
[----:B------:R-:W-:Y:S02]  /*0bf0*/  @P4 IMAD R8, R13, R11, R0 ;  /* 0x0000000b0d084224 */ /* 0x000fe400078e0200 */
[----:B------:R-:W-:Y:S02]  /*0c00*/  IMAD R9, R9, R2, R10 ;  /* 0x0000000209097224 */ /* 0x000fe400078e020a */
[----:B0-----:R-:W-:-:S02]  /*0c10*/  IMAD R0, R4, R21, R22 ;  /* 0x0000001504007224 */ /* 0x001fc400078e0216 */
[----:B------:R-:W-:Y:S02]  /*0c20*/  IMAD R8, R9, R20, R8 ;  /* 0x0000001409087224 */ /* 0x000fe400078e0208 */
[----:B------:R-:W-:Y:S02]  /*0c30*/  IMAD R3, R0, R17, R3 ;  /* 0x0000001100037224 */ /* 0x000fe400078e0203 */
[----:B------:R-:W-:-:S03]  /*0c40*/  IMAD.MOV.U32 R4, RZ, RZ, 0x1 ;  /* 0x00000001ff047424 */ /* 0x000fc600078e00ff */
[----:B------:R-:W-:Y:S02]  /*0c50*/  SEL R2, R3, R8, !P4 ;  /* 0x0000000803027207 */ /* 0x000fe40006000000 */
[----:B------:R-:W-:-:S03]  /*0c60*/  SEL R0, R8, R3, !P4 ;  /* 0x0000000308007207 */ /* 0x000fc60006000000 */
[----:B------:R0:W-:Y:S04]  /*0c70*/  STL [R1+0x80], R2 ;  /* 0x0000800201007387 */ /* 0x0001e80000100800 */
[----:B------:R0:W-:Y:S02]  /*0c80*/  STL [R1+0x84], R0 ;  /* 0x0000840001007387 */ /* 0x0001e40000100800 */
.L_x_4:
[----:B------:R-:W-:-:S08]  /*0c90*/  NOP ;  /* 0x0000000000007918 */ /* 0x000fd00000000000 */
[----:B------:R-:W1:Y:S02]  /*0ca0*/  USETMAXREG.TRY_ALLOC.CTAPOOL UP0, 0xe8 ;  /* 0x000000e8000079c8 */ /* 0x000e640008000600 */
[----:B-1----:R-:W-:-:S13]  /*0cb0*/  PLOP3.LUT P0, PT, PT, PT, UP0, 0x80, 0x0 ;  /* 0x000000000000781c */ /* 0x002fda0003f0f008 */
[----:B------:R-:W-:Y:S05]  /*0cc0*/  @!P0 BRA `(.L_x_4) ;  /* 0xfffffffc00f08947 */ /* 0x000fea000383ffff */
[----:B------:R-:W-:Y:S01]  /*0cd0*/  ULDC.64 UR4, c[0x0][0x598] ;  /* 0x0001660000047ab9 */ /* 0x000fe20000000a00 */
[----:B------:R-:W-:Y:S01]  /*0ce0*/  ULDC.64 UR14, c[0x0][0x208] ;  /* 0x00008200000e7ab9 */ /* 0x000fe20000000a00 */
[----:B------:R-:W-:-:S04]  /*0cf0*/  ISETP.NE.U32.AND P0, PT, RZ, UR4, PT ;  /* 0x00000004ff007c0c */ /* 0x000fc8000bf05070 */
[----:B------:R-:W-:-:S13]  /*0d00*/  ISETP.NE.AND.EX P0, PT, RZ, UR5, PT, P0 ;  /* 0x00000005ff007c0c */ /* 0x000fda000bf05300 */
[----:B------:R-:W-:Y:S05]  /*0d10*/  @!P0 BRA `(.L_x_7) ;  /* 0x0000000000208947 */ /* 0x000fea0003800000 */
[----:B0-----:R-:W0:Y:S02]  /*0d20*/  LDC.64 R2, c[0x0][0x598] ;  /* 0x00016600ff027b82 */ /* 0x001e240000000a00 */
[----:B0-----:R-:W2:Y:S02]  /*0d30*/  LDG.E.64 R2, desc[UR14][R2.64] ;  /* 0x0000000e02027981 */ /* 0x001ea4000c1e1b00 */
[----:B--2---:R-:W-:-:S04]  /*0d40*/  ISETP.NE.U32.AND P0, PT, R2, RZ, PT ;  /* 0x000000ff0200720c */ /* 0x004fc80003f05070 */
[----:B------:R-:W-:-:S13]  /*0d50*/  ISETP.NE.AND.EX P0, PT, R3, RZ, PT, P0 ;  /* 0x000000ff0300720c */ /* 0x000fda0003f05300 */
[----:B------:R-:W-:Y:S05]  /*0d60*/  @!P0 BRA `(.L_x_7) ;  /* 0x00000000000c8947 */ /* 0x000fea0003800000 */
[----:B------:R-:W2:Y:S02]  /*0d70*/  LD.E R2, desc[UR14][R2.64] ;  /* 0x0000000e02027980 */ /* 0x000ea4000c101900 */
[----:B--2---:R-:W-:Y:S01]  /*0d80*/  R2UR UR20, R2 ;  /* 0x00000000021472ca */ /* 0x004fe200000e0000 */
[----:B------:R-:W-:-:S14]  /*0d90*/  BRA `(.L_x_8) ;  /* 0x0000000000247947 */ /* 0x000fdc0003800000 */
.L_x_7:
[----:B------:R-:W-:Y:S02]  /*0da0*/  ULDC.64 UR4, c[0x0][0x588] ;  /* 0x0001620000047ab9 */ /* 0x000fe40000000a00 */
[----:B------:R-:W-:-:S04]  /*0db0*/  ISETP.NE.U32.AND P0, PT, RZ, UR4, PT ;  /* 0x00000004ff007c0c */ /* 0x000fc8000bf05070 */
[----:B------:R-:W-:-:S13]  /*0dc0*/  ISETP.NE.AND.EX P0, PT, RZ, UR5, PT, P0 ;  /* 0x00000005ff007c0c */ /* 0x000fda000bf05300 */
[----:B------:R-:W-:Y:S05]  /*0dd0*/  @!P0 BRA `(.L_x_9) ;  /* 0x0000000000108947 */ /* 0x000fea0003800000 */
[----:B0-----:R-:W0:Y:S02]  /*0de0*/  LDC.64 R2, c[0x0][0x588] ;  /* 0x00016200ff027b82 */ /* 0x001e240000000a00 */
[----:B0-----:R-:W2:Y:S02]  /*0df0*/  LDG.E R2, desc[UR14][R2.64] ;  /* 0x0000000e02027981 */ /* 0x001ea4000c1e1900 */
[----:B--2---:R-:W-:Y:S01]  /*0e00*/  R2UR UR20, R2 ;  /* 0x00000000021472ca */ /* 0x004fe200000e0000 */
[----:B------:R-:W-:-:S14]  /*0e10*/  BRA `(.L_x_8) ;  /* 0x0000000000047947 */ /* 0x000fdc0003800000 */
.L_x_9:
[----:B------:R-:W-:-:S05]  /*0e20*/  ULDC UR20, c[0x0][0x580] ;  /* 0x0001600000147ab9 */ /* 0x000fca0000000800 */
.L_x_8:
[----:B------:R-:W-:Y:S02]  /*0e30*/  ULDC.64 UR4, c[0x0][0x5a0] ;  /* 0x0001680000047ab9 */ /* 0x000fe40000000a00 */
        /* <DEDUP_REMOVED lines=11> */
.L_x_10:
        /* <DEDUP_REMOVED lines=8> */
.L_x_12:
[----:B------:R-:W-:-:S05]  /*0f70*/  ULDC UR21, c[0x0][0x584] ;  /* 0x0001610000157ab9 */ /* 0x000fca0000000800 */
.L_x_11:
[----:B------:R-:W-:-:S13]  /*0f80*/  LOP3.LUT P0, RZ, R4, 0xff, RZ, 0xc0, !PT ;  /* 0x000000ff04ff7812 */ /* 0x000fda000780c0ff */
[----:B------:R-:W-:Y:S05]  /*0f90*/  @!P0 EXIT ;  /* 0x000000000000894d */ /* 0x000fea0003800000 */
[----:B------:R-:W-:Y:S01]  /*0fa0*/  ULDC UR4, c[0x0][0x28c] ;  /* 0x0000a30000047ab9 */ /* 0x000fe20000000800 */
[----:B------:R-:W-:Y:S02]  /*0fb0*/  ULOP3.LUT UR23, UR13, 0x1, URZ, 0xfc, !UPT ;  /* 0x000000010d177892 */ /* 0x000fe4000f8efc3f */
[----:B------:R-:W-:-:S04]  /*0fc0*/  UIADD3 UR4, UR4, 0x3f, URZ ;  /* 0x0000003f04047890 */ /* 0x000fc8000fffe03f */
[----:B------:R-:W-:-:S04]  /*0fd0*/  USHF.R.S32.HI UR5, URZ, 0x1f, UR4 ;  /* 0x0000001f3f057899 */ /* 0x000fc80008011404 */
[----:B------:R-:W-:-:S03]  /*0fe0*/  ULEA.HI UR5, UR5, UR4, URZ, 0x6 ;  /* 0x0000000405057291 */ /* 0x000fc6000f8f303f */
[----:B------:R-:W-:Y:S01]  /*0ff0*/  UMOV UR4, URZ ;  /* 0x0000003f00047c82 */ /* 0x000fe20008000000 */
[----:B------:R-:W-:-:S03]  /*1000*/  USHF.R.S32.HI UR9, URZ, 0x6, UR5 ;  /* 0x000000063f097899 */ /* 0x000fc60008011405 */
[----:B------:R-:W-:-:S09]  /*1010*/  UMOV UR5, URZ ;  /* 0x0000003f00057c82 */ /* 0x000fd20008000000 */
.L_x_293:
[----:B0-----:R-:W0:Y:S01]  /*1020*/  S2R R0, SR_TID.X ;  /* 0x0000000000007919 */ /* 0x001e220000002100 */
[----:B-1----:R-:W1:Y:S01]  /*1030*/  S2UR UR17, SR_CgaCtaId ;  /* 0x00000000001179c3 */ /* 0x002e620000008800 */
[----:B------:R-:W-:Y:S01]  /*1040*/  UMOV UR16, 0x400 ;  /* 0x0000040000107882 */ /* 0x000fe20000000000 */
[----:B------:R-:W-:Y:S01]  /*1050*/  UMOV UR6, URZ ;  /* 0x0000003f00067c82 */ /* 0x000fe20008000000 */
[----:B------:R-:W-:Y:S01]  /*1060*/  STL [R1+0x74], RZ ;  /* 0x000074ff01007387 */ /* 0x000fe20000100800 */
[----:B------:R-:W-:Y:S01]  /*1070*/  UMOV UR7, URZ ;  /* 0x0000003f00077c82 */ /* 0x000fe20008000000 */
[----:B------:R-:W-:Y:S01]  /*1080*/  UMOV UR8, URZ ;  /* 0x0000003f00087c82 */ /* 0x000fe20008000000 */
[----:B------:R-:W-:Y:S01]  /*1090*/  CS2R R4, SRZ ;  /* 0x0000000000047805 */ /* 0x000fe2000001ff00 */
[----:B------:R-:W-:Y:S01]  /*10a0*/  STL [R1+0x70], RZ ;  /* 0x000070ff01007387 */ /* 0x000fe20000100800 */
[----:B--2---:R-:W2:Y:S01]  /*10b0*/  LDC R2, c[0x0][0x28c] ;  /* 0x0000a300ff027b82 */ /* 0x004ea20000000800 */
[----:B------:R-:W-:-:S02]  /*10c0*/  CS2R R6, SRZ ;  /* 0x0000000000067805 */ /* 0x000fc4000001ff00 */
[----:B------:R-:W-:Y:S01]  /*10d0*/  CS2R R8, SRZ ;  /* 0x0000000000087805 */ /* 0x000fe2000001ff00 */
[----:B------:R-:W-:Y:S01]  /*10e0*/  STL [R1+0x6c], RZ ;  /* 0x00006cff01007387 */ /* 0x000fe20000100800 */
[----:B------:R-:W-:Y:S02]  /*10f0*/  CS2R R10, SRZ ;  /* 0x00000000000a7805 */ /* 0x000fe4000001ff00 */
[----:B------:R-:W-:Y:S02]  /*1100*/  CS2R R12, SRZ ;  /* 0x00000000000c7805 */ /* 0x000fe4000001ff00 */
[----:B------:R-:W-:Y:S01]  /*1110*/  CS2R R14, SRZ ;  /* 0x00000000000e7805 */ /* 0x000fe2000001ff00 */
[----:B------:R-:W-:Y:S01]  /*1120*/  STL [R1+0x68], RZ ;  /* 0x000068ff01007387 */ /* 0x000fe20000100800 */
[----:B------:R-:W-:Y:S02]  /*1130*/  CS2R R16, SRZ ;  /* 0x0000000000107805 */ /* 0x000fe4000001ff00 */
        /* <DEDUP_REMOVED lines=13> */
[----:B------:R-:W-:Y:S02]  /*1210*/  CS2R R166, SRZ ;  /* 0x0000000000a67805 */ /* 0x000fe4000001ff00 */
[----:B0-----:R-:W-:Y:S01]  /*1220*/  LOP3.LUT R0, R0, 0x80, RZ, 0xc0, !PT ;  /* 0x0000008000007812 */ /* 0x001fe200078ec0ff */
[----:B------:R-:W-:Y:S01]  /*1230*/  STL [R1+0x58], RZ ;  /* 0x000058ff01007387 */ /* 0x000fe20000100800 */
[----:B--2---:R-:W-:-:S02]  /*1240*/  ISETP.GE.AND P0, PT, R2, 0x1, PT ;  /* 0x000000010200780c */ /* 0x004fc40003f06270 */
[----:B------:R-:W-:Y:S02]  /*1250*/  CS2R R2, SRZ ;  /* 0x0000000000027805 */ /* 0x000fe4000001ff00 */
[----:B------:R-:W-:Y:S01]  /*1260*/  SHF.R.U32.HI R0, RZ, 0x7, R0 ;  /* 0x00000007ff007819 */ /* 0x000fe20000011600 */
[----:B------:R-:W-:Y:S01]  /*1270*/  STL [R1+0x54], RZ ;  /* 0x000054ff01007387 */ /* 0x000fe20000100800 */
[----:B------:R-:W-:Y:S02]  /*1280*/  CS2R R168, SRZ ;  /* 0x0000000000a87805 */ /* 0x000fe4000001ff00 */
[----:B------:R-:W-:Y:S02]  /*1290*/  CS2R R170, SRZ ;  /* 0x0000000000aa7805 */ /* 0x000fe4000001ff00 */
[----:B------:R-:W-:Y:S01]  /*12a0*/  CS2R R172, SRZ ;  /* 0x0000000000ac7805 */ /* 0x000fe2000001ff00 */
[----:B------:R-:W-:Y:S01]  /*12b0*/  STL [R1+0x50], RZ ;  /* 0x000050ff01007387 */ /* 0x000fe20000100800 */
[----:B------:R-:W-:-:S02]  /*12c0*/  CS2R R174, SRZ ;  /* 0x0000000000ae7805 */ /* 0x000fc4000001ff00 */
[----:B------:R-:W-:Y:S02]  /*12d0*/  CS2R R176, SRZ ;  /* 0x0000000000b07805 */ /* 0x000fe4000001ff00 */
[----:B------:R-:W-:Y:S01]  /*12e0*/  CS2R R178, SRZ ;  /* 0x0000000000b27805 */ /* 0x000fe2000001ff00 */
[----:B------:R-:W0:Y:S01]  /*12f0*/  SHFL.IDX PT, R0, R0, RZ, 0x1f ;  /* 0x00001fff00007589 */ /* 0x000e2200000e0000 */
[----:B------:R-:W-:Y:S02]  /*1300*/  CS2R R180, SRZ ;  /* 0x0000000000b47805 */ /* 0x000fe4000001ff00 */
[----:B------:R-:W-:Y:S02]  /*1310*/  CS2R R182, SRZ ;  /* 0x0000000000b67805 */ /* 0x000fe4000001ff00 */
[----:B------:R-:W-:Y:S01]  /*1320*/  CS2R R184, SRZ ;  /* 0x0000000000b87805 */ /* 0x000fe2000001ff00 */
[----:B------:R2:W-:Y:S01]  /*1330*/  STL [R1+0x4c], RZ ;  /* 0x00004cff01007387 */ /* 0x0005e20000100800 */
[----:B------:R-:W-:-:S02]  /*1340*/  CS2R R186, SRZ ;  /* 0x0000000000ba7805 */ /* 0x000fc4000001ff00 */
[----:B------:R-:W-:Y:S02]  /*1350*/  CS2R R188, SRZ ;  /* 0x0000000000bc7805 */ /* 0x000fe4000001ff00 */
[----:B------:R-:W-:Y:S01]  /*1360*/  CS2R R190, SRZ ;  /* 0x0000000000be7805 */ /* 0x000fe2000001ff00 */
[----:B------:R2:W-:Y:S01]  /*1370*/  STL [R1+0x48], RZ ;  /* 0x000048ff01007387 */ /* 0x0005e20000100800 */
        /* <DEDUP_REMOVED lines=14> */
[----:B------:R-:W-:Y:S02]  /*1460*/  CS2R R214, SRZ ;  /* 0x0000000000d67805 */ /* 0x000fe4000001ff00 */
[----:B0-----:R-:W-:Y:S01]  /*1470*/  R2UR UR11, R0 ;  /* 0x00000000000b72ca */ /* 0x001fe200000e0000 */
[----:B------:R2:W-:Y:S01]  /*1480*/  STL [R1+0x38], RZ ;  /* 0x000038ff01007387 */ /* 0x0005e20000100800 */
[----:B------:R-:W-:Y:S01]  /*1490*/  IMAD.MOV.U32 R0, RZ, RZ, RZ ;  /* 0x000000ffff007224 */ /* 0x000fe200078e00ff */
[----:B------:R-:W-:Y:S02]  /*14a0*/  CS2R R216, SRZ ;  /* 0x0000000000d87805 */ /* 0x000fe4000001ff00 */
[----:B------:R-:W-:Y:S01]  /*14b0*/  CS2R R218, SRZ ;  /* 0x0000000000da7805 */ /* 0x000fe2000001ff00 */
[----:B------:R2:W-:Y:S01]  /*14c0*/  STL [R1+0x34], RZ ;  /* 0x000034ff01007387 */ /* 0x0005e20000100800 */
[----:B------:R-:W-:-:S02]  /*14d0*/  CS2R R220, SRZ ;  /* 0x0000000000dc7805 */ /* 0x000fc4000001ff00 */
[----:B------:R-:W-:Y:S02]  /*14e0*/  CS2R R222, SRZ ;  /* 0x0000000000de7805 */ /* 0x000fe4000001ff00 */
[----:B------:R-:W-:Y:S01]  /*14f0*/  CS2R R224, SRZ ;  /* 0x0000000000e07805 */ /* 0x000fe2000001ff00 */
[----:B------:R2:W-:Y:S01]  /*1500*/  STL [R1+0x30], RZ ;  /* 0x000030ff01007387 */ /* 0x0005e20000100800 */
[----:B------:R-:W-:Y:S01]  /*1510*/  IMAD.MOV.U32 R226, RZ, RZ, RZ ;  /* 0x000000ffffe27224 */ /* 0x000fe200078e00ff */
[----:B------:R-:W-:Y:S01]  /*1520*/  CS2R R88, SRZ ;  /* 0x0000000000587805 */ /* 0x000fe2000001ff00 */
[----:B------:R-:W-:Y:S01]  /*1530*/  IMAD.U32 R227, RZ, RZ, UR4 ;  /* 0x00000004ffe37e24 */ /* 0x000fe2000f8e00ff */
[----:B------:R2:W-:Y:S01]  /*1540*/  STL [R1+0x2c], RZ ;  /* 0x00002cff01007387 */ /* 0x0005e20000100800 */
[----:B------:R-:W-:Y:S01]  /*1550*/  ULEA.HI UR10, UR11, UR11, URZ, 0x1 ;  /* 0x0000000b0b0a7291 */ /* 0x000fe2000f8f083f */
[----:B------:R-:W-:Y:S02]  /*1560*/  CS2R R90, SRZ ;  /* 0x00000000005a7805 */ /* 0x000fe4000001ff00 */
[----:B------:R-:W-:Y:S01]  /*1570*/  CS2R R92, SRZ ;  /* 0x00000000005c7805 */ /* 0x000fe2000001ff00 */
[----:B------:R2:W-:Y:S01]  /*1580*/  STL [R1+0x28], RZ ;  /* 0x000028ff01007387 */ /* 0x0005e20000100800 */
[----:B------:R-:W-:Y:S01]  /*1590*/  ULOP3.LUT UR12, UR10, 0xffffe, URZ, 0xc0, !UPT ;  /* 0x000ffffe0a0c7892 */ /* 0x000fe2000f8ec03f */
[----:B------:R-:W-:Y:S01]  /*15a0*/  CS2R R94, SRZ ;  /* 0x00000000005e7805 */ /* 0x000fe2000001ff00 */
[----:B-1----:R-:W-:Y:S01]  /*15b0*/  ULEA UR10, UR17, UR16, 0x18 ;  /* 0x00000010110a7291 */ /* 0x002fe2000f8ec03f */
[----:B------:R2:W-:Y:S01]  /*15c0*/  STL [R1+0x24], RZ ;  /* 0x000024ff01007387 */ /* 0x0005e20000100800 */
[----:B------:R-:W-:Y:S01]  /*15d0*/  UIADD3 UR12, UR11, -UR12, URZ ;  /* 0x8000000c0b0c7290 */ /* 0x000fe2000fffe03f */
[----:B------:R-:W-:-:S02]  /*15e0*/  CS2R R96, SRZ ;  /* 0x0000000000607805 */ /* 0x000fc4000001ff00 */
[----:B------:R-:W-:Y:S01]  /*15f0*/  CS2R R98, SRZ ;  /* 0x0000000000627805 */ /* 0x000fe2000001ff00 */
[----:B------:R2:W-:Y:S01]  /*1600*/  STL [R1+0x20], RZ ;  /* 0x000020ff01007387 */ /* 0x0005e20000100800 */
[----:B------:R-:W-:Y:S01]  /*1610*/  ULEA UR12, UR12, UR10, 0xc ;  /* 0x0000000a0c0c7291 */ /* 0x000fe2000f8e603f */
[----:B------:R-:W-:Y:S02]  /*1620*/  CS2R R100, SRZ ;  /* 0x0000000000647805 */ /* 0x000fe4000001ff00 */
[----:B------:R-:W-:Y:S01]  /*1630*/  CS2R R102, SRZ ;  /* 0x0000000000667805 */ /* 0x000fe2000001ff00 */
[----:B------:R2:W-:Y:S01]  /*1640*/  STL [R1+0x1c], RZ ;  /* 0x00001cff01007387 */ /* 0x0005e20000100800 */
[----:B------:R-:W-:Y:S01]  /*1650*/  UIADD3 UR12, UR12, 0x100, URZ ;  /* 0x000001000c0c7890 */ /* 0x000fe2000fffe03f */
[----:B------:R-:W-:Y:S02]  /*1660*/  CS2R R104, SRZ ;  /* 0x0000000000687805 */ /* 0x000fe4000001ff00 */
[----:B------:R-:W-:Y:S01]  /*1670*/  CS2R R106, SRZ ;  /* 0x00000000006a7805 */ /* 0x000fe2000001ff00 */
[----:B------:R2:W-:Y:S01]  /*1680*/  STL [R1+0x18], RZ ;  /* 0x000018ff01007387 */ /* 0x0005e20000100800 */
[----:B------:R-:W-:Y:S01]  /*1690*/  USHF.R.U32.HI UR11, URZ, 0x4, UR12 ;  /* 0x000000043f0b7899 */ /* 0x000fe2000801160c */
[----:B------:R-:W-:-:S02]  /*16a0*/  CS2R R108, SRZ ;  /* 0x00000000006c7805 */ /* 0x000fc4000001ff00 */
[----:B------:R-:W-:Y:S01]  /*16b0*/  CS2R R110, SRZ ;  /* 0x00000000006e7805 */ /* 0x000fe2000001ff00 */
[----:B------:R2:W-:Y:S01]  /*16c0*/  STL [R1+0x14], RZ ;  /* 0x000014ff01007387 */ /* 0x0005e20000100800 */
[----:B------:R-:W-:Y:S01]  /*16d0*/  ULOP3.LUT UR11, UR11, 0x3fff, URZ, 0xc0, !UPT ;  /* 0x00003fff0b0b7892 */ /* 0x000fe2000f8ec03f */
[----:B------:R-:W-:Y:S01]  /*16e0*/  CS2R R112, SRZ ;  /* 0x0000000000707805 */ /* 0x000fe2000001ff00 */
[----:B------:R-:W-:Y:S01]  /*16f0*/  UMOV UR12, UR5 ;  /* 0x00000005000c7c82 */ /* 0x000fe20008000000 */
        /* <DEDUP_REMOVED lines=16> */
[----:B------:R2:W-:Y:S01]  /*1800*/  STL [R1], RZ ;  /* 0x000000ff01007387 */ /* 0x0005e20000100800 */
[----:B------:R-:W-:Y:S02]  /*1810*/  CS2R R138, SRZ ;  /* 0x00000000008a7805 */ /* 0x000fe4000001ff00 */
[----:B------:R-:W-:Y:S02]  /*1820*/  CS2R R140, SRZ ;  /* 0x00000000008c7805 */ /* 0x000fe4000001ff00 */
[----:B------:R-:W-:Y:S02]  /*1830*/  CS2R R142, SRZ ;  /* 0x00000000008e7805 */ /* 0x000fe4000001ff00 */
[----:B------:R-:W-:-:S02]  /*1840*/  CS2R R144, SRZ ;  /* 0x0000000000907805 */ /* 0x000fc4000001ff00 */
[----:B------:R-:W-:Y:S02]  /*1850*/  CS2R R146, SRZ ;  /* 0x0000000000927805 */ /* 0x000fe4000001ff00 */
[----:B------:R-:W-:Y:S02]  /*1860*/  CS2R R148, SRZ ;  /* 0x0000000000947805 */ /* 0x000fe4000001ff00 */
[----:B------:R-:W-:Y:S02]  /*1870*/  CS2R R150, SRZ ;  /* 0x0000000000967805 */ /* 0x000fe4000001ff00 */
[----:B------:R-:W-:Y:S02]  /*1880*/  CS2R R24, SRZ ;  /* 0x0000000000187805 */ /* 0x000fe4000001ff00 */
[----:B---34-:R-:W-:Y:S02]  /*1890*/  CS2R R26, SRZ ;  /* 0x00000000001a7805 */ /* 0x018fe4000001ff00 */
[----:B------:R-:W-:-:S02]  /*18a0*/  CS2R R28, SRZ ;  /* 0x00000000001c7805 */ /* 0x000fc4000001ff00 */
[----:B------:R-:W-:Y:S02]  /*18b0*/  CS2R R30, SRZ ;  /* 0x00000000001e7805 */ /* 0x000fe4000001ff00 */
[----:B------:R-:W-:Y:S02]  /*18c0*/  CS2R R32, SRZ ;  /* 0x0000000000207805 */ /* 0x000fe4000001ff00 */
        /* <DEDUP_REMOVED lines=26> */
[----:B------:R-:W-:Y:S01]  /*1a70*/  CS2R R86, SRZ ;  /* 0x0000000000567805 */ /* 0x000fe2000001ff00 */
[----:B--2---:R-:W-:Y:S06]  /*1a80*/  @!P0 BRA `(.L_x_13) ;  /* 0x0000001000888947 */ /* 0x004fec0003800000 */
[----:B------:R-:W-:-:S06]  /*1a90*/  UISETP.NE.AND UP0, UPT, UR23, 0x3, UPT ;  /* 0x000000031700788c */ /* 0x000fcc000bf05270 */
[----:B------:R-:W-:-:S13]  /*1aa0*/  PLOP3.LUT P1, PT, PT, PT, UP0, 0x80, 0x0 ;  /* 0x000000000000781c */ /* 0x000fda0003f2f008 */
[----:B------:R-:W-:Y:S05]  /*1ab0*/  @!P1 BRA `(.L_x_14) ;  /* 0x0000000000049947 */ /* 0x000fea0003800000 */
[----:B------:R-:W-:Y:S01]  /*1ac0*/  BPT.TRAP 0x1 ;  /* 0x000000040000795c */ /* 0x000fe20000300000 */
.L_x_14:
[----:B------:R-:W-:Y:S01]  /*1ad0*/  ULEA UR6, UR5, UR10, 0x3 ;  /* 0x0000000a05067291 */ /* 0x000fe2000f8e183f */
[----:B------:R-:W-:-:S05]  /*1ae0*/  IMAD.U32 R0, RZ, RZ, UR4 ;  /* 0x00000004ff007e24 */ /* 0x000fca000f8e00ff */
[----:B------:R-:W-:-:S04]  /*1af0*/  SHF.L.U32 R0, R0, 0x1f, RZ ;  /* 0x0000001f00007819 */ /* 0x000fc800000006ff */
[----:B------:R0:W1:Y:S01]  /*1b00*/  SYNCS.PHASECHK.TRANS64.TRYWAIT P0, [UR6], R0 ;  /* 0x00000000ff0075a7 */ /* 0x0000620008000146 */
[----:B------:R-:W-:Y:S05]  /*1b10*/  @!P1 BRA `(.L_x_15) ;  /* 0x0000000000049947 */ /* 0x000fea0003800000 */
[----:B------:R-:W-:Y:S01]  /*1b20*/  BPT.TRAP 0x1 ;  /* 0x000000040000795c */ /* 0x000fe20000300000 */
.L_x_15:
[----:B-1----:R-:W-:Y:S05]  /*1b30*/  @P0 BRA `(.L_x_16) ;  /* 0x0000000000080947 */ /* 0x002fea0003800000 */
[----:B------:R-:W1:Y:S02]  /*1b40*/  SYNCS.PHASECHK.TRANS64.TRYWAIT P0, [UR6], R0 ;  /* 0x00000000ff0075a7 */ /* 0x000e640008000146 */
[----:B-1----:R-:W-:Y:S05]  /*1b50*/  @!P0 BRA `(.L_x_17) ;  /* 0x000000e400a08947 */ /* 0x002fea0003800000 */
.L_x_16:
[----:B------:R-:W-:Y:S01]  /*1b60*/  UIADD3 UR6, UR10, 0x10100, URZ ;  /* 0x000101000a067890 */ /* 0x000fe2000fffe03f */
[----:B------:R-:W-:Y:S01]  /*1b70*/  WARPGROUP.ARRIVE ;  /* 0x00000000000079c5 */ /* 0x000fe20000000000 */
[----:B------:R-:W-:Y:S01]  /*1b80*/  ULOP3.LUT UR7, UR11, 0x10000, URZ, 0xfc, !UPT ;  /* 0x000100000b077892 */ /* 0x000fe2000f8efc3f */
[----:B------:R2:W-:Y:S01]  /*1b90*/  STL [R1+0x74], RZ ;  /* 0x000074ff01007387 */ /* 0x0005e20000100800 */
[----:B------:R-:W-:Y:S01]  /*1ba0*/  USHF.R.U32.HI UR6, URZ, 0x4, UR6 ;  /* 0x000000043f067899 */ /* 0x000fe20008011606 */
[----:B01----:R-:W-:Y:S01]  /*1bb0*/  IMAD.MOV.U32 R0, RZ, RZ, RZ ;  /* 0x000000ffff007224 */ /* 0x003fe200078e00ff */
[----:B------:R-:W-:Y:S01]  /*1bc0*/  ULEA UR7, UR5, UR7, 0xa ;  /* 0x0000000705077291 */ /* 0x000fe2000f8e503f */
[----:B------:R2:W-:Y:S01]  /*1bd0*/  STL [R1+0x70], RZ ;  /* 0x000070ff01007387 */ /* 0x0005e20000100800 */
[----:B------:R-:W-:Y:S01]  /*1be0*/  ULOP3.LUT UR6, UR6, 0x3fff, URZ, 0xc0, !UPT ;  /* 0x00003fff06067892 */ /* 0x000fe2000f8ec03f */
[----:B------:R-:W-:Y:S01]  /*1bf0*/  CS2R R2, SRZ ;  /* 0x0000000000027805 */ /* 0x000fe2000001ff00 */
[----:B------:R-:W-:Y:S01]  /*1c00*/  UMOV UR17, 0x80000020 ;  /* 0x8000002000117882 */ /* 0x000fe20000000000 */
[----:B------:R-:W-:Y:S01]  /*1c10*/  UMOV UR19, 0x80000020 ;  /* 0x8000002000137882 */ /* 0x000fe20000000000 */
[----:B------:R-:W-:Y:S01]  /*1c20*/  ULOP3.LUT UR6, UR6, 0x10000, URZ, 0xfc, !UPT ;  /* 0x0001000006067892 */ /* 0x000fe2000f8efc3f */
[----:B------:R2:W-:Y:S01]  /*1c30*/  STL [R1+0x6c], RZ ;  /* 0x00006cff01007387 */ /* 0x0005e20000100800 */
[----:B------:R-:W-:Y:S01]  /*1c40*/  UMOV UR16, UR7 ;  /* 0x0000000700107c82 */ /* 0x000fe20008000000 */
[----:B------:R-:W-:Y:S01]  /*1c50*/  CS2R R4, SRZ ;  /* 0x0000000000047805 */ /* 0x000fe2000001ff00 */
[----:B------:R-:W-:Y:S01]  /*1c60*/  ULEA UR8, UR5, UR6, 0x9 ;  /* 0x0000000605087291 */ /* 0x000fe2000f8e483f */
[----:B------:R2:W-:Y:S01]  /*1c70*/  STL [R1+0x68], RZ ;  /* 0x000068ff01007387 */ /* 0x0005e20000100800 */
[----:B------:R-:W-:Y:S01]  /*1c80*/  CS2R R6, SRZ ;  /* 0x0000000000067805 */ /* 0x000fe2000001ff00 */
[----:B------:R-:W-:Y:S01]  /*1c90*/  UMOV UR6, 0x2 ;  /* 0x0000000200067882 */ /* 0x000fe20000000000 */
[----:B------:R-:W-:Y:S01]  /*1ca0*/  CS2R R8, SRZ ;  /* 0x0000000000087805 */ /* 0x000fe2000001ff00 */
[----:B------:R2:W-:Y:S01]  /*1cb0*/  STL [R1+0x64], RZ ;  /* 0x000064ff01007387 */ /* 0x0005e20000100800 */
[----:B------:R-:W-:Y:S01]  /*1cc0*/  CS2R R10, SRZ ;  /* 0x00000000000a7805 */ /* 0x000fe2000001ff00 */
[----:B------:R-:W-:Y:S01]  /*1cd0*/  UMOV UR18, UR8 ;  /* 0x0000000800127c82 */ /* 0x000fe20008000000 */
[----:B------:R-:W-:Y:S01]  /*1ce0*/  CS2R R12, SRZ ;  /* 0x00000000000c7805 */ /* 0x000fe2000001ff00 */
[----:B------:R-:W-:Y:S01]  /*1cf0*/  QGMMA.64x128x32.F32.E4M3.E4M3 R88, gdesc[UR16], RZ, !UPT ;  /* 0x01e00000105879f3 */ /* 0x000fe2000c7008ff */
[----:B------:R-:W-:Y:S01]  /*1d00*/  UIADD3 UR16, UR7, 0x200, URZ ;  /* 0x0000020007107890 */ /* 0x000fe2000fffe03f */
[----:B------:R2:W-:Y:S01]  /*1d10*/  STL [R1+0x60], RZ ;  /* 0x000060ff01007387 */ /* 0x0005e20000100800 */
[----:B------:R-:W-:Y:S01]  /*1d20*/  UMOV UR17, 0x80000020 ;  /* 0x8000002000117882 */ /* 0x000fe20000000000 */
[----:B------:R-:W-:-:S02]  /*1d30*/  CS2R R14, SRZ ;  /* 0x00000000000e7805 */ /* 0x000fc4000001ff00 */
[----:B------:R-:W-:Y:S01]  /*1d40*/  CS2R R16, SRZ ;  /* 0x0000000000107805 */ /* 0x000fe2000001ff00 */
[----:B------:R2:W-:Y:S01]  /*1d50*/  STL [R1+0x5c], RZ ;  /* 0x00005cff01007387 */ /* 0x0005e20000100800 */
[----:B------:R-:W-:Y:S02]  /*1d60*/  CS2R R18, SRZ ;  /* 0x0000000000127805 */ /* 0x000fe4000001ff00 */
[----:B------:R-:W-:Y:S02]  /*1d70*/  CS2R R20, SRZ ;  /* 0x0000000000147805 */ /* 0x000fe4000001ff00 */
[----:B------:R-:W-:Y:S01]  /*1d80*/  CS2R R22, SRZ ;  /* 0x0000000000167805 */ /* 0x000fe2000001ff00 */
[----:B------:R2:W-:Y:S01]  /*1d90*/  STL [R1+0x58], RZ ;  /* 0x000058ff01007387 */ /* 0x0005e20000100800 */
[----:B------:R-:W-:Y:S01]  /*1da0*/  CS2R R152, SRZ ;  /* 0x0000000000987805 */ /* 0x000fe2000001ff00 */
[----:B------:R-:W-:Y:S01]  /*1db0*/  QGMMA.64x128x32.F32.E4M3.E4M3 R24, gdesc[UR16], RZ, !UPT ;  /* 0x01e00000101879f3 */ /* 0x000fe2000c7008ff */
[----:B------:R-:W-:Y:S01]  /*1dc0*/  UIADD3 UR16, UR7, 0x2, URZ ;  /* 0x0000000207107890 */ /* 0x000fe2000fffe03f */
[----:B------:R2:W-:Y:S01]  /*1dd0*/  STL [R1+0x54], RZ ;  /* 0x000054ff01007387 */ /* 0x0005e20000100800 */
[----:B------:R-:W-:Y:S01]  /*1de0*/  UIADD3 UR18, UR8, 0x2, URZ ;  /* 0x0000000208127890 */ /* 0x000fe2000fffe03f */
[----:B------:R-:W-:Y:S01]  /*1df0*/  CS2R R154, SRZ ;  /* 0x00000000009a7805 */ /* 0x000fe2000001ff00 */
[----:B------:R-:W-:Y:S01]  /*1e00*/  UMOV UR17, 0x80000020 ;  /* 0x8000002000117882 */ /* 0x000fe20000000000 */
        /* <DEDUP_REMOVED lines=9> */
[----:B------:R-:W-:Y:S02]  /*1ea0*/  CS2R R166, SRZ ;  /* 0x0000000000a67805 */ /* 0x000fe4000001ff00 */
        /* <DEDUP_REMOVED lines=39> */
[----:B------:R-:W-:-:S03]  /*2120*/  IMAD.MOV.U32 R226, RZ, RZ, RZ ;  /* 0x000000ffffe27224 */ /* 0x000fc600078e00ff */
[----:B------:R2:W-:Y:S04]  /*2130*/  STL [R1+0x1c], RZ ;  /* 0x00001cff01007387 */ /* 0x0005e80000100800 */
[----:B------:R2:W-:Y:S04]  /*2140*/  STL [R1+0x18], RZ ;  /* 0x000018ff01007387 */ /* 0x0005e80000100800 */
[----:B------:R2:W-:Y:S04]  /*2150*/  STL [R1+0x14], RZ ;  /* 0x000014ff01007387 */ /* 0x0005e80000100800 */
[----:B------:R2:W-:Y:S04]  /*2160*/  STL [R1+0x10], RZ ;  /* 0x000010ff01007387 */ /* 0x0005e80000100800 */
[----:B------:R2:W-:Y:S04]  /*2170*/  STL [R1+0xc], RZ ;  /* 0x00000cff01007387 */ /* 0x0005e80000100800 */
[----:B------:R2:W-:Y:S04]  /*2180*/  STL [R1+0x8], RZ ;  /* 0x000008ff01007387 */ /* 0x0005e80000100800 */
[----:B------:R2:W-:Y:S04]  /*2190*/  STL [R1+0x4], RZ ;  /* 0x000004ff01007387 */ /* 0x0005e80000100800 */
[----:B------:R2:W-:Y:S01]  /*21a0*/  STL [R1], RZ ;  /* 0x000000ff01007387 */ /* 0x0005e20000100800 */
[----:B------:R-:W-:Y:S01]  /*21b0*/  QGMMA.64x128x32.F32.E4M3.E4M3 R88, gdesc[UR16], R88 ;  /* 0x01e00000105879f3 */ /* 0x000fe20008700858 */
[----:B------:R-:W-:Y:S01]  /*21c0*/  UIADD3 UR16, UR7, 0x202, URZ ;  /* 0x0000020207107890 */ /* 0x000fe2000fffe03f */
[----:B------:R-:W-:-:S02]  /*21d0*/  UMOV UR17, 0x80000020 ;  /* 0x8000002000117882 */ /* 0x000fc40000000000 */
[----:B------:R-:W-:Y:S02]  /*21e0*/  ULDC UR7, c[0x0][0x50c] ;  /* 0x0001430000077ab9 */ /* 0x000fe40000000800 */
[----:B------:R-:W-:-:S04]  /*21f0*/  UISETP.NE.AND UP0, UPT, UR7, 0x2, UPT ;  /* 0x000000020700788c */ /* 0x000fc8000bf05270 */
[----:B------:R-:W-:Y:S02]  /*2200*/  USEL UR7, URZ, 0x1, UP0 ;  /* 0x000000013f077887 */ /* 0x000fe40008000000 */
[----:B------:R-:W-:Y:S04]  /*2210*/  QGMMA.64x128x32.F32.E4M3.E4M3 R24, gdesc[UR16], R24, gsb0 ;  /* 0x01e00000101879f3 */ /* 0x000fe80008000818 */
[----:B------:R-:W-:-:S13]  /*2220*/  ISETP.NE.AND P0, PT, RZ, UR7, PT ;  /* 0x00000007ff007c0c */ /* 0x000fda000bf05270 */
[----:B--2---:R-:W-:Y:S05]  /*2230*/  @!P0 BRA `(.L_x_18) ;  /* 0x0000000800808947 */ /* 0x004fea0003800000 */
[----:B------:R-:W-:Y:S02]  /*2240*/  WARPGROUP.DEPBAR.LE gsb0, 0x0 ;  /* 0x00008000000079c5 */ /* 0x000fe40000010000 */
[----:B------:R-:W-:-:S01]  /*2250*/  FADD R227, RZ, R58 ;  /* 0x0000003affe37221 */ /* 0x000fc20000000000 */
[----:B------:R-:W-:Y:S01]  /*2260*/  FADD R226, RZ, R88 ;  /* 0x00000058ffe27221 */ /* 0x000fe20000000000 */
[----:B------:R-:W-:-:S01]  /*2270*/  FADD R225, RZ, R89 ;  /* 0x00000059ffe17221 */ /* 0x000fc20000000000 */
[----:B------:R-:W-:Y:S01]  /*2280*/  FADD R224, RZ, R90 ;  /* 0x0000005affe07221 */ /* 0x000fe20000000000 */
[----:B------:R-:W-:-:S01]  /*2290*/  FADD R223, RZ, R91 ;  /* 0x0000005bffdf7221 */ /* 0x000fc20000000000 */
[----:B------:R0:W-:Y:S01]  /*22a0*/  STL [R1], R227 ;  /* 0x000000e301007387 */ /* 0x0001e20000100800 */
[----:B------:R-:W-:-:S01]  /*22b0*/  FADD R222, RZ, R92 ;  /* 0x0000005cffde7221 */ /* 0x000fc20000000000 */
[----:B------:R-:W-:Y:S01]  /*22c0*/  FADD R221, RZ, R93 ;  /* 0x0000005dffdd7221 */ /* 0x000fe20000000000 */
[----:B------:R-:W-:-:S01]  /*22d0*/  FADD R220, RZ, R94 ;  /* 0x0000005effdc7221 */ /* 0x000fc20000000000 */
[----:B------:R-:W-:Y:S01]  /*22e0*/  FADD R219, RZ, R95 ;  /* 0x0000005fffdb7221 */ /* 0x000fe20000000000 */
[----:B------:R-:W-:-:S01]  /*22f0*/  FADD R218, RZ, R96 ;  /* 0x00000060ffda7221 */ /* 0x000fc20000000000 */
[----:B------:R-:W-:Y:S01]  /*2300*/  FADD R217, RZ, R97 ;  /* 0x00000061ffd97221 */ /* 0x000fe20000000000 */
[----:B------:R-:W-:-:S01]  /*2310*/  FADD R216, RZ, R98 ;  /* 0x00000062ffd87221 */ /* 0x000fc20000000000 */
[----:B------:R-:W-:Y:S01]  /*2320*/  FADD R215, RZ, R99 ;  /* 0x00000063ffd77221 */ /* 0x000fe20000000000 */
[----:B------:R-:W-:-:S01]  /*2330*/  FADD R214, RZ, R100 ;  /* 0x00000064ffd67221 */ /* 0x000fc20000000000 */
[----:B0-----:R-:W-:Y:S01]  /*2340*/  FADD R227, RZ, R59 ;  /* 0x0000003bffe37221 */ /* 0x001fe20000000000 */
[----:B------:R-:W-:-:S01]  /*2350*/  FADD R213, RZ, R101 ;  /* 0x00000065ffd57221 */ /* 0x000fc20000000000 */
[----:B------:R-:W-:Y:S01]  /*2360*/  FADD R212, RZ, R102 ;  /* 0x00000066ffd47221 */ /* 0x000fe20000000000 */
[----:B------:R-:W-:-:S01]  /*2370*/  FADD R211, RZ, R103 ;  /* 0x00000067ffd37221 */ /* 0x000fc20000000000 */
[----:B------:R-:W-:Y:S01]  /*2380*/  FADD R210, RZ, R104 ;  /* 0x00000068ffd27221 */ /* 0x000fe20000000000 */
[----:B------:R0:W-:Y:S01]  /*2390*/  STL [R1+0x4], R227 ;  /* 0x000004e301007387 */ /* 0x0001e20000100800 */
        /* <DEDUP_REMOVED lines=93> */
[----:B------:R-:W-:Y:S01]  /*2970*/  UMOV UR6, URZ ;  /* 0x0000003f00067c82 */ /* 0x000fe20008000000 */
[----:B0-----:R-:W-:-:S05]  /*2980*/  FADD R227, RZ, R66 ;  /* 0x00000042ffe37221 */ /* 0x001fca0000000000 */
[----:B------:R0:W-:Y:S02]  /*2990*/  STL [R1+0x20], R227 ;  /* 0x000020e301007387 */ /* 0x0001e40000100800 */
        /* <DEDUP_REMOVED lines=42> */
.L_x_18:
[----:B------:R-:W-:-:S04]  /*2c40*/  UIADD3 UR12, UR5, 0x1, URZ ;  /* 0x00000001050c7890 */ /* 0x000fc8000fffe03f */
[----:B------:R-:W-:-:S04]  /*2c50*/  UISETP.NE.AND UP0, UPT, UR12, 0x4, UPT ;  /* 0x000000040c00788c */ /* 0x000fc8000bf05270 */
[----:B------:R-:W-:Y:S02]  /*2c60*/  USEL UR8, URZ, 0x1, UP0 ;  /* 0x000000013f087887 */ /* 0x000fe40008000000 */
[----:B------:R-:W-:Y:S02]  /*2c70*/  USEL UR12, UR12, URZ, UP0 ;  /* 0x0000003f0c0c7287 */ /* 0x000fe40008000000 */
[----:B------:R-:W-:-:S06]  /*2c80*/  ULOP3.LUT UR8, UR4, UR8, URZ, 0x3c, !UPT ;  /* 0x0000000804087292 */ /* 0x000fcc000f8e3c3f */
[----:B0-----:R-:W-:Y:S01]  /*2c90*/  IMAD.U32 R227, RZ, RZ, UR8 ;  /* 0x00000008ffe37e24 */ /* 0x001fe2000f8e00ff */
[----:B------:R-:W-:-:S06]  /*2ca0*/  UMOV UR8, 0x1 ;  /* 0x0000000100087882 */ /* 0x000fcc0000000000 */
.L_x_13:
[----:B------:R-:W-:-:S04]  /*2cb0*/  UISETP.LT.AND UP0, UPT, UR9, 0x1, UPT ;  /* 0x000000010900788c */ /* 0x000fc8000bf01270 */
[----:B------:R-:W-:-:S04]  /*2cc0*/  USEL UR16, UR9, 0x1, UP0 ;  /* 0x0000000109107887 */ /* 0x000fc80008000000 */
[----:B------:R-:W-:-:S04]  /*2cd0*/  UIADD3 UR16, UR9, -UR16, URZ ;  /* 0x8000001009107290 */ /* 0x000fc8000fffe03f */
[----:B------:R-:W-:-:S06]  /*2ce0*/  UISETP.GE.AND UP0, UPT, UR16, 0x1, UPT ;  /* 0x000000011000788c */ /* 0x000fcc000bf06270 */
[----:B------:R-:W-:-:S13]  /*2cf0*/  PLOP3.LUT P0, PT, PT, PT, UP0, 0x80, 0x0 ;  /* 0x000000000000781c */ /* 0x000fda0003f0f008 */
[----:B------:R-:W-:Y:S05]  /*2d00*/  @!P0 BRA `(.L_x_19) ;  /* 0x0000001000a48947 */ /* 0x000fea0003800000 */
[----:B------:R-:W-:Y:S01]  /*2d10*/  IMAD.U32 R228, RZ, RZ, UR16 ;  /* 0x00000010ffe47e24 */ /* 0x000fe2000f8e00ff */
[----:B------:R-:W-:Y:S01]  /*2d20*/  UMOV UR24, UR5 ;  /* 0x0000000500187c82 */ /* 0x000fe20008000000 */
[----:B------:R-:W-:-:S05]  /*2d30*/  ULDC UR25, c[0x0][0x50c] ;  /* 0x0001430000197ab9 */ /* 0x000fca0000000800 */
.L_x_27:
[----:B------:R-:W-:-:S06]  /*2d40*/  UISETP.NE.AND UP0, UPT, UR23, 0x3, UPT ;  /* 0x000000031700788c */ /* 0x000fcc000bf05270 */
[----:B------:R-:W-:-:S13]  /*2d50*/  PLOP3.LUT P1, PT, PT, PT, UP0, 0x80, 0x0 ;  /* 0x000000000000781c */ /* 0x000fda0003f2f008 */
[----:B01----:R-:W-:Y:S05]  /*2d60*/  @!P1 BRA `(.L_x_20) ;  /* 0x0000000000049947 */ /* 0x003fea0003800000 */
[----:B------:R-:W-:Y:S01]  /*2d70*/  BPT.TRAP 0x1 ;  /* 0x000000040000795c */ /* 0x000fe20000300000 */
.L_x_20:
[----:B------:R-:W0:Y:S01]  /*2d80*/  S2UR UR16, SR_CgaCtaId ;  /* 0x00000000001079c3 */ /* 0x000e220000008800 */
[----:B------:R-:W-:Y:S01]  /*2d90*/  UMOV UR10, 0x400 ;  /* 0x00000400000a7882 */ /* 0x000fe20000000000 */
[----:B------:R-:W-:Y:S01]  /*2da0*/  SHF.L.U32 R229, R227, 0x1f, RZ ;  /* 0x0000001fe3e57819 */ /* 0x000fe200000006ff */
[----:B0-----:R-:W-:-:S04]  /*2db0*/  ULEA UR10, UR16, UR10, 0x18 ;  /* 0x0000000a100a7291 */ /* 0x001fc8000f8ec03f */
[----:B------:R-:W-:-:S09]  /*2dc0*/  ULEA UR16, UR12, UR10, 0x3 ;  /* 0x0000000a0c107291 */ /* 0x000fd2000f8e183f */
[----:B------:R0:W1:Y:S01]  /*2dd0*/  SYNCS.PHASECHK.TRANS64.TRYWAIT P0, [UR16], R229 ;  /* 0x000000e5ff0075a7 */ /* 0x0000620008000150 */
[----:B------:R-:W-:Y:S05]  /*2de0*/  @!P1 BRA `(.L_x_21) ;  /* 0x0000000000049947 */ /* 0x000fea0003800000 */
[----:B------:R-:W-:Y:S01]  /*2df0*/  BPT.TRAP 0x1 ;  /* 0x000000040000795c */ /* 0x000fe20000300000 */
.L_x_21:
[----:B-1----:R-:W-:Y:S05]  /*2e00*/  @P0 BRA `(.L_x_22) ;  /* 0x0000000000080947 */ /* 0x002fea0003800000 */
[----:B------:R-:W1:Y:S02]  /*2e10*/  SYNCS.PHASECHK.TRANS64.TRYWAIT P0, [UR16], R229 ;  /* 0x000000e5ff0075a7 */ /* 0x000e640008000150 */
[----:B-1----:R-:W-:Y:S05]  /*2e20*/  @!P0 BRA `(.L_x_23) ;  /* 0x000000d400048947 */ /* 0x002fea0003800000 */
.L_x_22:
[----:B------:R-:W-:Y:S01]  /*2e30*/  UIADD3 UR16, UR10, 0x10100, URZ ;  /* 0x000101000a107890 */ /* 0x000fe2000fffe03f */
[----:B------:R-:W-:Y:S01]  /*2e40*/  WARPGROUP.ARRIVE ;  /* 0x00000000000079c5 */ /* 0x000fe20000000000 */
[----:B------:R-:W-:Y:S02]  /*2e50*/  UISETP.NE.AND UP0, UPT, UR7, URZ, UPT ;  /* 0x0000003f0700728c */ /* 0x000fe4000bf05270 */
[----:B------:R-:W-:Y:S02]  /*2e60*/  USHF.R.U32.HI UR16, URZ, 0x4, UR16 ;  /* 0x000000043f107899 */ /* 0x000fe40008011610 */
[----:B------:R-:W-:Y:S02]  /*2e70*/  USEL UR8, UR8, URZ, !UP0 ;  /* 0x0000003f08087287 */ /* 0x000fe4000c000000 */
[----:B------:R-:W-:Y:S02]  /*2e80*/  ULOP3.LUT UR16, UR16, 0x3fff, URZ, 0xc0, !UPT ;  /* 0x00003fff10107892 */ /* 0x000fe4000f8ec03f */
[----:B------:R-:W-:-:S02]  /*2e90*/  UISETP.NE.U32.AND UP0, UPT, UR8, URZ, UPT ;  /* 0x0000003f0800728c */ /* 0x000fc4000bf05070 */
[----:B------:R-:W-:Y:S02]  /*2ea0*/  ULOP3.LUT UR7, UR11, 0x10000, URZ, 0xfc, !UPT ;  /* 0x000100000b077892 */ /* 0x000fe4000f8efc3f */
[----:B------:R-:W-:Y:S02]  /*2eb0*/  ULOP3.LUT UR8, UR16, 0x10000, URZ, 0xfc, !UPT ;  /* 0x0001000010087892 */ /* 0x000fe4000f8efc3f */
[----:B------:R-:W-:Y:S02]  /*2ec0*/  ULEA UR7, UR12, UR7, 0xa ;  /* 0x000000070c077291 */ /* 0x000fe4000f8e503f */
[----:B------:R-:W-:Y:S01]  /*2ed0*/  ULEA UR8, UR12, UR8, 0x9 ;  /* 0x000000080c087291 */ /* 0x000fe2000f8e483f */
[----:B------:R-:W-:Y:S01]  /*2ee0*/  UMOV UR17, 0x80000020 ;  /* 0x8000002000117882 */ /* 0x000fe20000000000 */
[----:B------:R-:W-:Y:S01]  /*2ef0*/  UMOV UR19, 0x80000020 ;  /* 0x8000002000137882 */ /* 0x000fe20000000000 */
[----:B------:R-:W-:Y:S02]  /*2f00*/  UIADD3 UR6, UR6, 0x2, URZ ;  /* 0x0000000206067890 */ /* 0x000fe4000fffe03f */
[----:B------:R-:W-:-:S02]  /*2f10*/  UMOV UR16, UR7 ;  /* 0x0000000700107c82 */ /* 0x000fc40008000000 */
[----:B------:R-:W-:Y:S02]  /*2f20*/  UMOV UR18, UR8 ;  /* 0x0000000800127c82 */ /* 0x000fe40008000000 */
[----:B------:R-:W-:Y:S01]  /*2f30*/  QGMMA.64x128x32.F32.E4M3.E4M3 R88, gdesc[UR16], R88, UP0 ;  /* 0x01e00000105879f3 */ /* 0x000fe2000bf00858 */
[----:B------:R-:W-:Y:S01]  /*2f40*/  UIADD3 UR16, UR7, 0x200, URZ ;  /* 0x0000020007107890 */ /* 0x000fe2000fffe03f */
[----:B------:R-:W-:-:S10]  /*2f50*/  UMOV UR17, 0x80000020 ;  /* 0x8000002000117882 */ /* 0x000fd40000000000 */
[----:B------:R-:W-:Y:S01]  /*2f60*/  QGMMA.64x128x32.F32.E4M3.E4M3 R24, gdesc[UR16], R24, UP0 ;  /* 0x01e00000101879f3 */ /* 0x000fe2000bf00818 */
[----:B------:R-:W-:Y:S02]  /*2f70*/  UIADD3 UR16, UR7, 0x2, URZ ;  /* 0x0000000207107890 */ /* 0x000fe4000fffe03f */
[----:B------:R-:W-:Y:S01]  /*2f80*/  UIADD3 UR18, UR8, 0x2, URZ ;  /* 0x0000000208127890 */ /* 0x000fe2000fffe03f */
[----:B------:R-:W-:Y:S01]  /*2f90*/  UMOV UR17, 0x80000020 ;  /* 0x8000002000117882 */ /* 0x000fe20000000000 */
[----:B------:R-:W-:Y:S01]  /*2fa0*/  UMOV UR19, 0x80000020 ;  /* 0x8000002000137882 */ /* 0x000fe20000000000 */
[----:B------:R-:W-:-:S06]  /*2fb0*/  UISETP.NE.AND UP0, UPT, UR6, UR25, UPT ;  /* 0x000000190600728c */ /* 0x000fcc000bf05270 */
[----:B------:R-:W-:Y:S01]  /*2fc0*/  QGMMA.64x128x32.F32.E4M3.E4M3 R88, gdesc[UR16], R88 ;  /* 0x01e00000105879f3 */ /* 0x000fe20008700858 */
[----:B------:R-:W-:Y:S01]  /*2fd0*/  UIADD3 UR16, UR7, 0x202, URZ ;  /* 0x0000020207107890 */ /* 0x000fe2000fffe03f */
[----:B------:R-:W-:Y:S01]  /*2fe0*/  UMOV UR17, 0x80000020 ;  /* 0x8000002000117882 */ /* 0x000fe20000000000 */
[----:B------:R-:W-:-:S06]  /*2ff0*/  USEL UR7, URZ, 0x1, UP0 ;  /* 0x000000013f077887 */ /* 0x000fcc0008000000 */
[----:B------:R-:W-:-:S03]  /*3000*/  ISETP.NE.AND P0, PT, RZ, UR7, PT ;  /* 0x00000007ff007c0c */ /* 0x000fc6000bf05270 */
[----:B------:R-:W-:Y:S03]  /*3010*/  QGMMA.64x128x32.F32.E4M3.E4M3 R24, gdesc[UR16], R24, gsb0 ;  /* 0x01e00000101879f3 */ /* 0x000fe60008000818 */
[----:B------:R-:W-:-:S07]  /*3020*/  WARPGROUP.DEPBAR.LE gsb0, 0x1 ;  /* 0x00008000000079c5 */ /* 0x000fce0000010100 */
[----:B------:R-:W-:Y:S05]  /*3030*/  @!P0 BRA `(.L_x_24) ;  /* 0x0000000c00808947 */ /* 0x000fea0003800000 */
[----:B------:R-:W-:Y:S02]  /*3040*/  WARPGROUP.DEPBAR.LE gsb0, 0x0 ;  /* 0x00008000000079c5 */ /* 0x000fe40000010000 */
[----:B------:R-:W-:-:S01]  /*3050*/  FADD R226, R88, R226 ;  /* 0x000000e258e27221 */ /* 0x000fc20000000000 */
[----:B------:R-:W-:Y:S01]  /*3060*/  FADD R225, R89, R225 ;  /* 0x000000e159e17221 */ /* 0x000fe20000000000 */
[----:B------:R1:W-:Y:S01]  /*3070*/  STL [R1+0x88], R227 ;  /* 0x000088e301007387 */ /* 0x0003e20000100800 */
[----:B------:R-:W-:-:S01]  /*3080*/  FADD R224, R90, R224 ;  /* 0x000000e05ae07221 */ /* 0x000fc20000000000 */
[----:B------:R-:W-:Y:S01]  /*3090*/  FADD R223, R91, R223 ;  /* 0x000000df5bdf7221 */ /* 0x000fe20000000000 */
[----:B------:R-:W-:-:S01]  /*30a0*/  FADD R222, R92, R222 ;  /* 0x000000de5cde7221 */ /* 0x000fc20000000000 */
[----:B------:R-:W-:Y:S01]  /*30b0*/  FADD R221, R93, R221 ;  /* 0x000000dd5ddd7221 */ /* 0x000fe20000000000 */
[----:B-1----:R-:W2:Y:S04]  /*30c0*/  LDL.LU R227, [R1+0x30] ;  /* 0x0000300001e37983 */ /* 0x002ea80000300800 */
[----:B------:R1:W-:Y:S01]  /*30d0*/  STL [R1+0x8c], R226 ;  /* 0x00008ce201007387 */ /* 0x0003e20000100800 */
[----:B------:R-:W-:-:S01]  /*30e0*/  FADD R220, R94, R220 ;  /* 0x000000dc5edc7221 */ /* 0x000fc20000000000 */
[----:B------:R-:W-:-:S02]  /*30f0*/  FADD R219, R95, R219 ;  /* 0x000000db5fdb7221 */ /* 0x000fc40000000000 */
[----:B-1----:R-:W3:Y:S04]  /*3100*/  LDL.LU R226, [R1+0x2c] ;  /* 0x00002c0001e27983 */ /* 0x002ee80000300800 */
[----:B------:R1:W-:Y:S01]  /*3110*/  STL [R1+0x90], R225 ;  /* 0x000090e101007387 */ /* 0x0003e20000100800 */
[----:B------:R-:W-:-:S03]  /*3120*/  FADD R218, R96, R218 ;  /* 0x000000da60da7221 */ /* 0x000fc60000000000 */
[----:B-1----:R-:W4:Y:S04]  /*3130*/  LDL.LU R225, [R1+0x28] ;  /* 0x0000280001e17983 */ /* 0x002f280000300800 */
        /* <DEDUP_REMOVED lines=9> */
[----:B------:R1:W-:Y:S04]  /*31d0*/  STL [R1+0xa0], R221 ;  /* 0x0000a0dd01007387 */ /* 0x0003e80000100800 */
        /* <DEDUP_REMOVED lines=12> */
[----:B-1----:R-:W4:Y:S01]  /*32a0*/  LDL.LU R215, [R1] ;  /* 0x0000000001d77983 */ /* 0x002f220000300800 */
[----:B------:R-:W-:-:S01]  /*32b0*/  FADD R214, R100, R214 ;  /* 0x000000d664d67221 */ /* 0x000fc20000000000 */
[----:B------:R-:W-:Y:S01]  /*32c0*/  FADD R213, R101, R213 ;  /* 0x000000d565d57221 */ /* 0x000fe20000000000 */
[----:B------:R-:W-:-:S01]  /*32d0*/  FADD R212, R102, R212 ;  /* 0x000000d466d47221 */ /* 0x000fc20000000000 */
[----:B------:R-:W-:Y:S01]  /*32e0*/  FADD R211, R103, R211 ;  /* 0x000000d367d37221 */ /* 0x000fe20000000000 */
[----:B------:R-:W-:-:S01]  /*32f0*/  FADD R210, R104, R210 ;  /* 0x000000d268d27221 */ /* 0x000fc20000000000 */
[----:B------:R-:W-:Y:S01]  /*3300*/  STL [R1+0xbc], R214 ;  /* 0x0000bcd601007387 */ /* 0x000fe20000100800 */
        /* <DEDUP_REMOVED lines=11> */
[----:B------:R1:W-:Y:S01]  /*33c0*/  STL [R1+0xc8], R211 ;  /* 0x0000c8d301007387 */ /* 0x0003e20000100800 */
[----:B------:R-:W-:-:S01]  /*33d0*/  FADD R200, R114, R200 ;  /* 0x000000c872c87221 */ /* 0x000fc20000000000 */
[----:B------:R-:W-:Y:S01]  /*33e0*/  FADD R199, R115, R199 ;  /* 0x000000c773c77221 */ /* 0x000fe20000000000 */
        /* <DEDUP_REMOVED lines=69> */
[----:B-----5:R-:W-:Y:S01]  /*3840*/  FADD R0, R57, R0 ;  /* 0x0000000039007221 */ /* 0x020fe20000000000 */
[----:B--2---:R-:W-:-:S01]  /*3850*/  FADD R227, R70, R227 ;  /* 0x000000e346e37221 */ /* 0x004fc20000000000 */
[----:B---3--:R-:W-:Y:S01]  /*3860*/  FADD R226, R69, R226 ;  /* 0x000000e245e27221 */ /* 0x008fe20000000000 */
[----:B----4-:R-:W-:-:S01]  /*3870*/  FADD R225, R68, R225 ;  /* 0x000000e144e17221 */ /* 0x010fc20000000000 */
        /* <DEDUP_REMOVED lines=9> */
[----:B------:R-:W-:-:S05]  /*3910*/  FADD R215, R58, R215 ;  /* 0x000000d73ad77221 */ /* 0x000fca0000000000 */
[----:B------:R2:W-:Y:S04]  /*3920*/  STL [R1], R215 ;  /* 0x000000d701007387 */ /* 0x0005e80000100800 */
[----:B------:R3:W-:Y:S04]  /*3930*/  STL [R1+0x4], R216 ;  /* 0x000004d801007387 */ /* 0x0007e80000100800 */
        /* <DEDUP_REMOVED lines=8> */
[----:B-1----:R-:W4:Y:S04]  /*39c0*/  LDL.LU R211, [R1+0x34] ;  /* 0x0000340001d37983 */ /* 0x002f280000300800 */
[----:B------:R1:W-:Y:S04]  /*39d0*/  STL [R1+0x28], R225 ;  /* 0x000028e101007387 */ /* 0x0003e80000100800 */
[----:B------:R-:W4:Y:S04]  /*39e0*/  LDL.LU R212, [R1+0x38] ;  /* 0x0000380001d47983 */ /* 0x000f280000300800 */
[----:B------:R1:W-:Y:S04]  /*39f0*/  STL [R1+0x2c], R226 ;  /* 0x00002ce201007387 */ /* 0x0003e80000100800 */
[----:B------:R-:W4:Y:S04]  /*3a00*/  LDL.LU R213, [R1+0x3c] ;  /* 0x00003c0001d57983 */ /* 0x000f280000300800 */
[----:B------:R1:W-:Y:S04]  /*3a10*/  STL [R1+0x30], R227 ;  /* 0x000030e301007387 */ /* 0x0003e80000100800 */
[----:B------:R-:W4:Y:S04]  /*3a20*/  LDL.LU R214, [R1+0x40] ;  /* 0x0000400001d67983 */ /* 0x000f280000300800 */
[----:B--2---:R-:W2:Y:S04]  /*3a30*/  LDL.LU R215, [R1+0x44] ;  /* 0x0000440001d77983 */ /* 0x004ea80000300800 */
[----:B---3--:R-:W3:Y:S04]  /*3a40*/  LDL.LU R216, [R1+0x48] ;  /* 0x0000480001d87983 */ /* 0x008ee80000300800 */
[----:B----4-:R-:W4:Y:S04]  /*3a50*/  LDL.LU R217, [R1+0x4c] ;  /* 0x00004c0001d97983 */ /* 0x010f280000300800 */
[----:B0-----:R-:W4:Y:S04]  /*3a60*/  LDL.LU R218, [R1+0x50] ;  /* 0x0000500001da7983 */ /* 0x001f280000300800 */
[----:B------:R-:W4:Y:S04]  /*3a70*/  LDL.LU R219, [R1+0x54] ;  /* 0x0000540001db7983 */ /* 0x000f280000300800 */
[----:B------:R-:W4:Y:S04]  /*3a80*/  LDL.LU R220, [R1+0x58] ;  /* 0x0000580001dc7983 */ /* 0x000f280000300800 */
[----:B------:R-:W4:Y:S04]  /*3a90*/  LDL.LU R221, [R1+0x5c] ;  /* 0x00005c0001dd7983 */ /* 0x000f280000300800 */
[----:B------:R-:W4:Y:S04]  /*3aa0*/  LDL.LU R222, [R1+0x60] ;  /* 0x0000600001de7983 */ /* 0x000f280000300800 */
[----:B------:R-:W4:Y:S04]  /*3ab0*/  LDL.LU R223, [R1+0x64] ;  /* 0x0000640001df7983 */ /* 0x000f280000300800 */
[----:B------:R-:W4:Y:S04]  /*3ac0*/  LDL.LU R224, [R1+0x68] ;  /* 0x0000680001e07983 */ /* 0x000f280000300800 */
[----:B-1----:R-:W4:Y:S04]  /*3ad0*/  LDL.LU R225, [R1+0x6c] ;  /* 0x00006c0001e17983 */ /* 0x002f280000300800 */
[----:B------:R-:W4:Y:S04]  /*3ae0*/  LDL.LU R226, [R1+0x70] ;  /* 0x0000700001e27983 */ /* 0x000f280000300800 */
[----:B------:R-:W4:Y:S01]  /*3af0*/  LDL.LU R227, [R1+0x74] ;  /* 0x0000740001e37983 */ /* 0x000f220000300800 */
[----:B------:R-:W-:-:S05]  /*3b00*/  FADD R211, R71, R211 ;  /* 0x000000d347d37221 */ /* 0x000fca0000000000 */
[----:B------:R0:W-:Y:S01]  /*3b10*/  STL [R1+0x34], R211 ;  /* 0x000034d301007387 */ /* 0x0001e20000100800 */
[----:B------:R-:W-:-:S03]  /*3b20*/  FADD R212, R72, R212 ;  /* 0x000000d448d47221 */ /* 0x000fc60000000000 */
[----:B0-----:R1:W5:Y:S01]  /*3b30*/  LDL.LU R211, [R1+0xc8] ;  /* 0x0000c80001d37983 */ /* 0x0013620000300800 */
[----:B------:R-:W-:-:S03]  /*3b40*/  FADD R213, R73, R213 ;  /* 0x000000d549d57221 */ /* 0x000fc60000000000 */
[----:B------:R0:W-:Y:S01]  /*3b50*/  STL [R1+0x38], R212 ;  /* 0x000038d401007387 */ /* 0x0001e20000100800 */
[----:B------:R-:W-:-:S01]  /*3b60*/  FADD R214, R74, R214 ;  /* 0x000000d64ad67221 */ /* 0x000fc20000000000 */
[----:B--2---:R-:W-:Y:S02]  /*3b70*/  FADD R215, R75, R215 ;  /* 0x000000d74bd77221 */ /* 0x004fe40000000000 */
[----:B0-----:R1:W5:Y:S01]  /*3b80*/  LDL.LU R212, [R1+0xc4] ;  /* 0x0000c40001d47983 */ /* 0x0013620000300800 */
[----:B---3--:R-:W-:-:S03]  /*3b90*/  FADD R216, R76, R216 ;  /* 0x000000d84cd87221 */ /* 0x008fc60000000000 */
[----:B------:R0:W-:Y:S01]  /*3ba0*/  STL [R1+0x3c], R213 ;  /* 0x00003cd501007387 */ /* 0x0001e20000100800 */
[----:B----4-:R-:W-:-:S03]  /*3bb0*/  FADD R217, R77, R217 ;  /* 0x000000d94dd97221 */ /* 0x010fc60000000000 */
[----:B0-----:R1:W5:Y:S01]  /*3bc0*/  LDL.LU R213, [R1+0xc0] ;  /* 0x0000c00001d57983 */ /* 0x0013620000300800 */
[----:B------:R-:W-:-:S03]  /*3bd0*/  FADD R218, R78, R218 ;  /* 0x000000da4eda7221 */ /* 0x000fc60000000000 */
[----:B------:R0:W-:Y:S01]  /*3be0*/  STL [R1+0x40], R214 ;  /* 0x000040d601007387 */ /* 0x0001e20000100800 */
[----:B------:R-:W-:-:S01]  /*3bf0*/  FADD R219, R79, R219 ;  /* 0x000000db4fdb7221 */ /* 0x000fc20000000000 */
[----:B------:R-:W-:Y:S02]  /*3c00*/  FADD R220, R80, R220 ;  /* 0x000000dc50dc7221 */ /* 0x000fe40000000000 */
[----:B0-----:R1:W5:Y:S04]  /*3c10*/  LDL.LU R214, [R1+0xbc] ;  /* 0x0000bc0001d67983 */ /* 0x0013680000300800 */
[----:B------:R0:W-:Y:S01]  /*3c20*/  STL [R1+0x44], R215 ;  /* 0x000044d701007387 */ /* 0x0001e20000100800 */
[----:B------:R-:W-:-:S01]  /*3c30*/  FADD R221, R81, R221 ;  /* 0x000000dd51dd7221 */ /* 0x000fc20000000000 */
[----:B------:R-:W-:-:S02]  /*3c40*/  FADD R222, R82, R222 ;  /* 0x000000de52de7221 */ /* 0x000fc40000000000 */
[----:B0-----:R1:W5:Y:S04]  /*3c50*/  LDL.LU R215, [R1+0xb8] ;  /* 0x0000b80001d77983 */ /* 0x0013680000300800 */
[----:B------:R0:W-:Y:S01]  /*3c60*/  STL [R1+0x48], R216 ;  /* 0x000048d801007387 */ /* 0x0001e20000100800 */
[----:B------:R-:W-:-:S03]  /*3c70*/  FADD R223, R83, R223 ;  /* 0x000000df53df7221 */ /* 0x000fc60000000000 */
        /* <DEDUP_REMOVED lines=13> */
[----:B------:R0:W-:Y:S04]  /*3d50*/  STL [R1+0x5c], R221 ;  /* 0x00005cdd01007387 */ /* 0x0001e80000100800 */
        /* <DEDUP_REMOVED lines=12> */
[----:B0-----:R1:W5:Y:S01]  /*3e20*/  LDL.LU R227, [R1+0x88] ;  /* 0x0000880001e37983 */ /* 0x0013620000300800 */
[----:B------:R-:W-:-:S05]  /*3e30*/  UMOV UR6, URZ ;  /* 0x0000003f00067c82 */ /* 0x000fca0008000000 */
.L_x_24:
[----:B------:R-:W-:Y:S05]  /*3e40*/  @!P1 BRA `(.L_x_25) ;  /* 0x0000000000049947 */ /* 0x000fea0003800000 */
[----:B------:R-:W-:Y:S01]  /*3e50*/  BPT.TRAP 0x1 ;  /* 0x000000040000795c */ /* 0x000fe20000300000 */
.L_x_25:
[----:B------:R-:W-:Y:S02]  /*3e60*/  UISETP.GT.U32.AND UP0, UPT, UR13, 0x1, UPT ;  /* 0x000000010d00788c */ /* 0x000fe4000bf04070 */
[----:B------:R-:W-:-:S04]  /*3e70*/  ULEA UR8, UR24, UR10, 0x3 ;  /* 0x0000000a18087291 */ /* 0x000fc8000f8e183f */
[----:B------:R-:W-:Y:S01]  /*3e80*/  UIADD3 UR8, UR8, 0x20, URZ ;  /* 0x0000002008087890 */ /* 0x000fe2000fffe03f */
[----:B------:R-:W-:-:S03]  /*3e90*/  PLOP3.LUT P0, PT, PT, PT, UP0, 0x80, 0x0 ;  /* 0x000000000000781c */ /* 0x000fc60003f0f008 */
[----:B------:R-:W-:-:S09]  /*3ea0*/  UPRMT UR8, URZ, 0x654, UR8 ;  /* 0x000006543f087896 */ /* 0x000fd20008000008 */
[----:B------:R-:W-:Y:S01]  /*3eb0*/  SYNCS.ARRIVE.TRANS64.RED.A1T0 RZ, [UR8], RZ ;  /* 0x000000ffffff79a7 */ /* 0x000fe20008100408 */
[----:B------:R-:W-:Y:S05]  /*3ec0*/  @P0 BRA `(.L_x_26) ;  /* 0x0000000000040947 */ /* 0x000fea0003800000 */
[----:B------:R-:W-:Y:S01]  /*3ed0*/  BPT.TRAP 0x1 ;  /* 0x000000040000795c */ /* 0x000fe20000300000 */
.L_x_26:
[----:B------:R-:W-:Y:S01]  /*3ee0*/  UIADD3 UR12, UR12, 0x1, URZ ;  /* 0x000000010c0c7890 */ /* 0x000fe2000fffe03f */
[C---:B------:R-:W-:Y:S01]  /*3ef0*/  ISETP.GT.AND P0, PT, R228.reuse, 0x1, PT ;  /* 0x00000001e400780c */ /* 0x040fe20003f04270 */
[----:B------:R-:W-:Y:S01]  /*3f00*/  UIADD3 UR24, UR24, 0x1, URZ ;  /* 0x0000000118187890 */ /* 0x000fe2000fffe03f */
[----:B------:R-:W-:Y:S01]  /*3f10*/  VIADD R228, R228, 0xffffffff ;  /* 0xffffffffe4e47836 */ /* 0x000fe20000000000 */
[----:B------:R-:W-:Y:S02]  /*3f20*/  UISETP.NE.AND UP0, UPT, UR12, 0x4, UPT ;  /* 0x000000040c00788c */ /* 0x000fe4000bf05270 */
[----:B------:R-:W-:Y:S02]  /*3f30*/  UISETP.NE.AND UP1, UPT, UR24, 0x4, UPT ;  /* 0x000000041800788c */ /* 0x000fe4000bf25270 */
[----:B------:R-:W-:Y:S02]  /*3f40*/  USEL UR8, URZ, 0x1, UP0 ;  /* 0x000000013f087887 */ /* 0x000fe40008000000 */
[----:B------:R-:W-:-:S02]  /*3f50*/  USEL UR12, UR12, URZ, UP0 ;  /* 0x0000003f0c0c7287 */ /* 0x000fc40008000000 */
[----:B------:R-:W-:Y:S02]  /*3f60*/  USEL UR24, UR24, URZ, UP1 ;  /* 0x0000003f18187287 */ /* 0x000fe40008800000 */
[----:B-----5:R-:W-:Y:S01]  /*3f70*/  LOP3.LUT R227, R227, UR8, RZ, 0x3c, !PT ;  /* 0x00000008e3e37c12 */ /* 0x020fe2000f8e3cff */
[----:B------:R-:W-:Y:S01]  /*3f80*/  UMOV UR8, 0x1 ;  /* 0x0000000100087882 */ /* 0x000fe20000000000 */
[----:B------:R-:W-:Y:S08]  /*3f90*/  @P0 BRA `(.L_x_27) ;  /* 0xffffffec00680947 */ /* 0x000ff0000383ffff */
.L_x_19:
[----:B------:R-:W-:-:S04]  /*3fa0*/  UISETP.NE.AND UP0, UPT, UR6, URZ, UPT ;  /* 0x0000003f0600728c */ /* 0x000fc8000bf05270 */
[----:B------:R-:W-:-:S06]  /*3fb0*/  USEL UR6, URZ, 0x1, !UP0 ;  /* 0x000000013f067887 */ /* 0x000fcc000c000000 */
[----:B------:R-:W-:-:S13]  /*3fc0*/  ISETP.NE.AND P0, PT, RZ, UR6, PT ;  /* 0x00000006ff007c0c */ /* 0x000fda000bf05270 */
[----:B------:R-:W-:Y:S05]  /*3fd0*/  @!P0 BRA `(.L_x_28) ;  /* 0x0000000c00dc8947 */ /* 0x000fea0003800000 */
[----:B------:R-:W2:Y:S04]  /*3fe0*/  LDL.LU R227, [R1+0x74] ;  /* 0x0000740001e37983 */ /* 0x000ea80000300800 */
[----:B--2---:R2:W-:Y:S04]  /*3ff0*/  STL [R1+0x88], R227 ;  /* 0x000088e301007387 */ /* 0x0045e80000100800 */
[----:B--2---:R-:W2:Y:S04]  /*4000*/  LDL.LU R227, [R1+0x70] ;  /* 0x0000700001e37983 */ /* 0x004ea80000300800 */
        /* <DEDUP_REMOVED lines=55> */
[----:B--2---:R-:W2:Y:S01]  /*4380*/  LDL.LU R227, [R1] ;  /* 0x0000000001e37983 */ /* 0x004ea20000300800 */
[----:B------:R-:W-:-:S02]  /*4390*/  WARPGROUP.DEPBAR.LE gsb0, 0x0 ;  /* 0x00008000000079c5 */ /* 0x000fc40000010000 */
[----:B------:R-:W-:Y:S01]  /*43a0*/  FADD R226, R88, R226 ;  /* 0x000000e258e27221 */ /* 0x000fe20000000000 */
        /* <DEDUP_REMOVED lines=97> */
[----:B--2---:R-:W-:-:S05]  /*49c0*/  FADD R227, R58, R227 ;  /* 0x000000e33ae37221 */ /* 0x004fca0000000000 */
[----:B------:R2:W-:Y:S04]  /*49d0*/  STL [R1], R227 ;  /* 0x000000e301007387 */ /* 0x0005e80000100800 */
[----:B--2---:R-:W2:Y:S02]  /*49e0*/  LDL.LU R227, [R1+0xf8] ;  /* 0x0000f80001e37983 */ /* 0x004ea40000300800 */
[----:B--2---:R-:W-:-:S05]  /*49f0*/  FADD R227, R59, R227 ;  /* 0x000000e33be37221 */ /* 0x004fca0000000000 */
[----:B------:R2:W-:Y:S04]  /*4a00*/  STL [R1+0x4], R227 ;  /* 0x000004e301007387 */ /* 0x0005e80000100800 */
        /* <DEDUP_REMOVED lines=83> */
[----:B------:R2:W-:Y:S02]  /*4f40*/  STL [R1+0x74], R227 ;  /* 0x000074e301007387 */ /* 0x0005e40000100800 */
.L_x_28:
[----:B------:R-:W-:Y:S02]  /*4f50*/  WARPGROUP.DEPBAR.LE gsb0, 0x0 ;  /* 0x00008000000079c5 */ /* 0x000fe40000010000 */
[----:B------:R-:W3:Y:S02]  /*4f60*/  LDC R24, c[0x0][0x28c] ;  /* 0x0000a300ff187b82 */ /* 0x000ee40000000800 */
[----:B---3--:R-:W-:-:S13]  /*4f70*/  ISETP.GE.AND P0, PT, R24, 0x1, PT ;  /* 0x000000011800780c */ /* 0x008fda0003f06270 */
[----:B------:R-:W-:Y:S05]  /*4f80*/  @!P0 BRA `(.L_x_29) ;  /* 0x0000000000408947 */ /* 0x000fea0003800000 */
[----:B------:R-:W-:-:S06]  /*4f90*/  UISETP.NE.AND UP0, UPT, UR23, 0x3, UPT ;  /* 0x000000031700788c */ /* 0x000fcc000bf05270 */
[----:B------:R-:W-:-:S13]  /*4fa0*/  PLOP3.LUT P0, PT, PT, PT, UP0, 0x80, 0x0 ;  /* 0x000000000000781c */ /* 0x000fda0003f0f008 */
[----:B------:R-:W-:Y:S05]  /*4fb0*/  @!P0 BRA `(.L_x_30) ;  /* 0x0000000000048947 */ /* 0x000fea0003800000 */
[----:B------:R-:W-:Y:S01]  /*4fc0*/  BPT.TRAP 0x1 ;  /* 0x000000040000795c */ /* 0x000fe20000300000 */
.L_x_30:
[----:B------:R-:W-:-:S04]  /*4fd0*/  UISETP.LT.AND UP0, UPT, UR9, 0x1, UPT ;  /* 0x000000010900788c */ /* 0x000fc8000bf01270 */
[----:B------:R-:W-:Y:S02]  /*4fe0*/  USEL UR6, UR9, 0x1, UP0 ;  /* 0x0000000109067887 */ /* 0x000fe40008000000 */
[----:B------:R-:W-:Y:S02]  /*4ff0*/  UISETP.GT.U32.AND UP0, UPT, UR13, 0x1, UPT ;  /* 0x000000010d00788c */ /* 0x000fe4000bf04070 */
[----:B------:R-:W-:-:S04]  /*5000*/  UIADD3 UR6, UR5, UR9, -UR6 ;  /* 0x0000000905067290 */ /* 0x000fc8000fffe806 */
[----:B------:R-:W-:Y:S01]  /*5010*/  USHF.L.U32 UR6, UR6, 0x3, URZ ;  /* 0x0000000306067899 */ /* 0x000fe2000800063f */
[----:B------:R-:W-:-:S03]  /*5020*/  PLOP3.LUT P0, PT, PT, PT, UP0, 0x80, 0x0 ;  /* 0x000000000000781c */ /* 0x000fc60003f0f008 */
[----:B------:R-:W-:-:S04]  /*5030*/  ULOP3.LUT UR6, UR6, 0x18, URZ, 0xc0, !UPT ;  /* 0x0000001806067892 */ /* 0x000fc8000f8ec03f */
[----:B------:R-:W-:-:S04]  /*5040*/  UIADD3 UR6, UR10, 0x20, UR6 ;  /* 0x000000200a067890 */ /* 0x000fc8000fffe006 */
[----:B------:R-:W-:-:S09]  /*5050*/  UPRMT UR6, URZ, 0x654, UR6 ;  /* 0x000006543f067896 */ /* 0x000fd20008000006 */
[----:B------:R-:W-:Y:S01]  /*5060*/  SYNCS.ARRIVE.TRANS64.RED.A1T0 RZ, [UR6], RZ ;  /* 0x000000ffffff79a7 */ /* 0x000fe20008100406 */
[----:B------:R-:W-:Y:S05]  /*5070*/  @P0 BRA `(.L_x_29) ;  /* 0x0000000000040947 */ /* 0x000fea0003800000 */
[----:B------:R-:W-:Y:S01]  /*5080*/  BPT.TRAP 0x1 ;  /* 0x000000040000795c */ /* 0x000fe20000300000 */
.L_x_29:
[----:B------:R3:W-:Y:S01]  /*5090*/  STL [R1+0x8c], R2 ;  /* 0x00008c0201007387 */ /* 0x0007e20000100800 */
[----:B------:R-:W4:Y:S01]  /*50a0*/  LDC R28, c[0x0][0x288] ;  /* 0x0000a200ff1c7b82 */ /* 0x000f220000000800 */
[----:B------:R-:W-:Y:S02]  /*50b0*/  ULDC UR6, c[0x0][0x284] ;  /* 0x0000a10000067ab9 */ /* 0x000fe40000000800 */
[----:B---3--:R-:W3:Y:S04]  /*50c0*/  LDL.LU R2, [R1+0x80] ;  /* 0x0000800001027983 */ /* 0x008ee80000300800 */
[----:B------:R0:W-:Y:S04]  /*50d0*/  STL [R1+0x88], R0 ;  /* 0x0000880001007387 */ /* 0x0001e80000100800 */
[----:B0-----:R-:W4:Y:S01]  /*50e0*/  LDL.LU R0, [R1+0x84] ;  /* 0x0000840001007983 */ /* 0x001f220000300800 */
[----:B--2---:R-:W0:Y:S02]  /*50f0*/  S2R R227, SR_TID.X ;  /* 0x0000000000e37919 */ /* 0x004e240000002100 */
[----:B0-----:R-:W-:-:S02]  /*5100*/  SHF.R.U32.HI R24, RZ, 0x2, R227 ;  /* 0x00000002ff187819 */ /* 0x001fc400000116e3 */
[----:B------:R-:W-:Y:S02]  /*5110*/  LOP3.LUT R26, R227, 0x60, RZ, 0xc0, !PT ;  /* 0x00000060e31a7812 */ /* 0x000fe400078ec0ff */
[----:B------:R-:W-:Y:S02]  /*5120*/  SHF.R.U32.HI R27, RZ, 0x7, R227 ;  /* 0x00000007ff1b7819 */ /* 0x000fe400000116e3 */
[----:B------:R-:W-:Y:S02]  /*5130*/  LOP3.LUT R25, R24, 0x7, RZ, 0xc0, !PT ;  /* 0x0000000718197812 */ /* 0x000fe400078ec0ff */
[----:B------:R-:W-:Y:S02]  /*5140*/  SHF.R.U32.HI R26, RZ, 0x1, R26 ;  /* 0x00000001ff1a7819 */ /* 0x000fe4000001161a */
[----:B------:R-:W-:Y:S02]  /*5150*/  LOP3.LUT R24, R27, 0x1, RZ, 0xc0, !PT ;  /* 0x000000011b187812 */ /* 0x000fe400078ec0ff */
[----:B------:R-:W-:-:S02]  /*5160*/  IADD3 R31, RZ, -R26, -R25 ;  /* 0x8000001aff1f7210 */ /* 0x000fc40007ffe819 */
[----:B------:R-:W-:Y:S01]  /*5170*/  LOP3.LUT R27, R227, 0x3, RZ, 0xc0, !PT ;  /* 0x00000003e31b7812 */ /* 0x000fe200078ec0ff */
[C---:B------:R-:W-:Y:S02]  /*5180*/  IMAD.SHL.U32 R30, R24.reuse, 0x40, RZ ;  /* 0x00000040181e7824 */ /* 0x040fe400078e00ff */
[----:B------:R-:W-:Y:S02]  /*5190*/  IMAD R31, R24, -0x40, R31 ;  /* 0xffffffc0181f7824 */ /* 0x000fe400078e021f */
[----:B---3--:R-:W-:Y:S02]  /*51a0*/  IMAD.SHL.U32 R29, R2, 0x80, RZ ;  /* 0x00000080021d7824 */ /* 0x008fe400078e00ff */
[----:B------:R0:W5:Y:S01]  /*51b0*/  LDL.LU R2, [R1+0x8c] ;  /* 0x00008c0001027983 */ /* 0x0001620000300800 */
[----:B----4-:R-:W-:Y:S02]  /*51c0*/  IMAD.WIDE R38, R0, 0x100, RZ ;  /* 0x0000010000267825 */ /* 0x010fe400078e02ff */
[----:B------:R-:W-:-:S02]  /*51d0*/  ISETP.GE.AND P0, PT, R29, R28, PT ;  /* 0x0000001c1d00720c */ /* 0x000fc40003f06270 */
[----:B------:R-:W-:Y:S01]  /*51e0*/  LOP3.LUT R43, R30, 0x40, R25, 0xe2, !PT ;  /* 0x000000401e2b7812 */ /* 0x000fe200078ee219 */
[----:B------:R-:W-:Y:S02]  /*51f0*/  IMAD.SHL.U32 R24, R0, 0x100, RZ ;  /* 0x0000010000187824 */ /* 0x000fe400078e00ff */
[----:B------:R0:W5:Y:S01]  /*5200*/  LDL.LU R0, [R1+0x88] ;  /* 0x0000880001007983 */ /* 0x0001620000300800 */
[----:B------:R-:W-:Y:S02]  /*5210*/  IMAD.SHL.U32 R32, R227, 0x2, RZ ;  /* 0x00000002e3207824 */ /* 0x000fe400078e00ff */
[C---:B------:R-:W-:Y:S01]  /*5220*/  ISETP.GE.OR P0, PT, R24.reuse, UR6, P0 ;  /* 0x0000000618007c0c */ /* 0x040fe20008706670 */
[----:B------:R-:W-:Y:S01]  /*5230*/  IMAD R42, R27, -0x2, R28 ;  /* 0xfffffffe1b2a7824 */ /* 0x000fe200078e021c */
[----:B------:R-:W-:Y:S01]  /*5240*/  IADD3 R41, -R24, UR6, R31 ;  /* 0x0000000618297c10 */ /* 0x000fe2000fffe11f */
[----:B------:R-:W-:Y:S01]  /*5250*/  IMAD.MOV.U32 R40, RZ, RZ, -0x1 ;  /* 0xffffffffff287424 */ /* 0x000fe200078e00ff */
[----:B------:R-:W-:Y:S01]  /*5260*/  LOP3.LUT R43, R38, R43, R26, 0xfe, !PT ;  /* 0x0000002b262b7212 */ /* 0x000fe200078efe1a */
[----:B------:R-:W-:Y:S01]  /*5270*/  IMAD.IADD R42, R42, 0x1, -R29 ;  /* 0x000000012a2a7824 */ /* 0x000fe200078e0a1d */
[----:B------:R-:W-:-:S07]  /*5280*/  LOP3.LUT R32, R29, 0x6, R32, 0xf8, !PT ;  /* 0x000000061d207812 */ /* 0x000fce00078ef820 */
[----:B0-----:R-:W-:Y:S05]  /*5290*/  @P0 BRA `(.L_x_31) ;  /* 0x00000090001c0947 */ /* 0x001fea0003800000 */
[----:B------:R-:W0:Y:S01]  /*52a0*/  LDC.64 R28, c[0x0][0x5c8] ;  /* 0x00017200ff1c7b82 */ /* 0x000e220000000a00 */
[----:B------:R-:W-:Y:S01]  /*52b0*/  USHF.R.S32.HI UR7, URZ, 0x1f, UR22 ;  /* 0x0000001f3f077899 */ /* 0x000fe20008011416 */
[--C-:B------:R-:W-:Y:S01]  /*52c0*/  SHF.R.S32.HI R33, RZ, 0x1f, R32.reuse ;  /* 0x0000001fff217819 */ /* 0x100fe20000011420 */
[----:B------:R-:W-:Y:S01]  /*52d0*/  ULDC.64 UR10, c[0x0][0x5d0] ;  /* 0x00017400000a7ab9 */ /* 0x000fe20000000a00 */
[----:B------:R-:W-:Y:S01]  /*52e0*/  BSSY B0, `(.L_x_31) ;  /* 0x0000902000007945 */ /* 0x000fe20003800000 */
[----:B------:R-:W-:Y:S02]  /*52f0*/  UIMAD UR6, UR7, UR10, URZ ;  /* 0x0000000a070672a4 */ /* 0x000fe4000f8e023f */
[----:B------:R-:W-:Y:S02]  /*5300*/  IMAD.U32 R27, RZ, RZ, UR10 ;  /* 0x0000000aff1b7e24 */ /* 0x000fe4000f8e00ff */
[----:B------:R-:W-:Y:S02]  /*5310*/  UIMAD UR6, UR22, UR11, UR6 ;  /* 0x0000000b160672a4 */ /* 0x000fe4000f8e0206 */
[----:B------:R-:W-:Y:S01]  /*5320*/  IMAD.WIDE.U32 R26, R27, UR22, R32 ;  /* 0x000000161b1a7c25 */ /* 0x000fe2000f8e0020 */
[----:B------:R-:W-:-:S03]  /*5330*/  ULDC.64 UR10, c[0x0][0x5c0] ;  /* 0x00017000000a7ab9 */ /* 0x000fc60000000a00 */
[----:B------:R-:W-:Y:S02]  /*5340*/  VIADD R27, R27, UR6 ;  /* 0x000000061b1b7c36 */ /* 0x000fe40008000000 */
[-C--:B0-----:R-:W-:Y:S01]  /*5350*/  IMAD R24, R39, R28.reuse, RZ ;  /* 0x0000001c27187224 */ /* 0x081fe200078e02ff */
[----:B------:R-:W-:Y:S01]  /*5360*/  SHF.L.U64.HI R34, R28, 0x3, R29 ;  /* 0x000000031c227819 */ /* 0x000fe2000001021d */
[----:B------:R-:W-:-:S04]  /*5370*/  IMAD.WIDE.U32 R26, R43, R28, R26 ;  /* 0x0000001c2b1a7225 */ /* 0x000fc800078e001a */
[----:B------:R-:W-:Y:S01]  /*5380*/  IMAD R25, R43, R29, R24 ;  /* 0x0000001d2b197224 */ /* 0x000fe200078e0218 */
[----:B------:R-:W-:Y:S01]  /*5390*/  IADD3 R24, P2, R26, UR10, RZ ;  /* 0x0000000a1a187c10 */ /* 0x000fe2000ff5e0ff */
[C---:B------:R-:W-:Y:S01]  /*53a0*/  IMAD.SHL.U32 R35, R28.reuse, 0x8, RZ ;  /* 0x000000081c237824 */ /* 0x040fe200078e00ff */
[----:B------:R-:W-:Y:S01]  /*53b0*/  LEA R30, P3, R28, R26, 0x7 ;  /* 0x0000001a1c1e7211 */ /* 0x000fe200078638ff */
[----:B------:R-:W-:-:S03]  /*53c0*/  IMAD.IADD R27, R27, 0x1, R25 ;  /* 0x000000011b1b7824 */ /* 0x000fc600078e0219 */
[----:B------:R-:W-:Y:S02]  /*53d0*/  IADD3 R26, P1, P0, R26, UR10, R35 ;  /* 0x0000000a1a1a7c10 */ /* 0x000fe4000f83e023 */
[----:B------:R-:W-:Y:S02]  /*53e0*/  IADD3.X R25, R27, UR11, RZ, P2, !PT ;  /* 0x0000000b1b197c10 */ /* 0x000fe400097fe4ff */
[----:B------:R-:W-:Y:S02]  /*53f0*/  FSETP.NEU.AND P2, PT, RZ, UR21, PT ;  /* 0x00000015ff007c0b */ /* 0x000fe4000bf4d000 */
[----:B------:R-:W-:Y:S02]  /*5400*/  LEA.HI.X R31, R28, R27, R29, 0x7, P3 ;  /* 0x0000001b1c1f7211 */ /* 0x000fe400018f3c1d */
[C---:B------:R-:W-:Y:S02]  /*5410*/  IADD3 R28, P3, R30.reuse, UR10, RZ ;  /* 0x0000000a1e1c7c10 */ /* 0x040fe4000ff7e0ff */
[----:B------:R-:W-:-:S02]  /*5420*/  IADD3 R30, P5, P6, R30, UR10, R35 ;  /* 0x0000000a1e1e7c10 */ /* 0x000fc4000febe023 */
[----:B------:R-:W-:Y:S02]  /*5430*/  IADD3.X R29, R31, UR11, RZ, P3, !PT ;  /* 0x0000000b1f1d7c10 */ /* 0x000fe40009ffe4ff */
[--C-:B------:R-:W-:Y:S02]  /*5440*/  IADD3.X R27, R27, UR11, R34.reuse, P1, P0 ;  /* 0x0000000b1b1b7c10 */ /* 0x100fe40008fe0422 */
[----:B------:R-:W-:Y:S01]  /*5450*/  IADD3.X R31, R31, UR11, R34, P5, P6 ;  /* 0x0000000b1f1f7c10 */ /* 0x000fe2000afec422 */
[----:B------:R-:W-:Y:S06]  /*5460*/  @!P2 BRA `(.L_x_32) ;  /* 0x0000006c001ca947 */ /* 0x000fec0003800000 */
[----:B------:R-:W-:Y:S01]  /*5470*/  ULDC.64 UR10, c[0x0][0x5b8] ;  /* 0x00016e00000a7ab9 */ /* 0x000fe20000000a00 */
[----:B------:R-:W-:Y:S01]  /*5480*/  ISETP.GE.AND P0, PT, R41, 0x1, PT ;  /* 0x000000012900780c */ /* 0x000fe20003f06270 */
[----:B------:R-:W-:Y:S02]  /*5490*/  UIMAD UR6, UR7, UR10, URZ ;  /* 0x0000000a070672a4 */ /* 0x000fe4000f8e023f */
[----:B------:R-:W-:Y:S01]  /*54a0*/  IMAD.U32 R35, RZ, RZ, UR10 ;  /* 0x0000000aff237e24 */ /* 0x000fe2000f8e00ff */
[----:B------:R-:W-:Y:S01]  /*54b0*/  BSSY B1, `(.L_x_33) ;  /* 0x0000010000017945 */ /* 0x000fe20003800000 */
[----:B------:R-:W-:Y:S01]  /*54c0*/  ISETP.LT.OR P3, PT, R42, 0x1, !P0 ;  /* 0x000000012a00780c */ /* 0x000fe20004761670 */
[----:B------:R-:W-:Y:S02]  /*54d0*/  UIMAD UR6, UR22, UR11, UR6 ;  /* 0x0000000b160672a4 */ /* 0x000fe4000f8e0206 */
[----:B------:R-:W-:Y:S01]  /*54e0*/  IMAD.WIDE.U32 R32, R35, UR22, R32 ;  /* 0x0000001623207c25 */ /* 0x000fe2000f8e0020 */
[----:B------:R-:W-:-:S03]  /*54f0*/  ULDC.64 UR10, c[0x0][0x5a8] ;  /* 0x00016a00000a7ab9 */ /* 0x000fc60000000a00 */
[----:B------:R-:W-:Y:S02]  /*5500*/  IMAD.MOV.U32 R36, RZ, RZ, R32 ;  /* 0x000000ffff247224 */ /* 0x000fe400078e0020 */
[----:B------:R-:W-:Y:S01]  /*5510*/  VIADD R37, R33, UR6 ;  /* 0x0000000621257c36 */ /* 0x000fe20008000000 */
[----:B------:R-:W-:Y:S02]  /*5520*/  ULDC.64 UR6, c[0x0][0x5b0] ;  /* 0x00016c0000067ab9 */ /* 0x000fe40000000a00 */
[----:B------:R-:W-:Y:S02]  /*5530*/  IMAD R34, R39, UR6, RZ ;  /* 0x0000000627227c24 */ /* 0x000fe4000f8e02ff */
[----:B------:R-:W-:-:S04]  /*5540*/  IMAD.WIDE.U32 R32, R43, UR6, R36 ;  /* 0x000000062b207c25 */ /* 0x000fc8000f8e0024 */
[--C-:B------:R-:W-:Y:S01]  /*5550*/  IMAD R35, R43, UR7, R34.reuse ;  /* 0x000000072b237c24 */ /* 0x100fe2000f8e0222 */
[----:B------:R-:W-:Y:S02]  /*5560*/  IADD3 R32, P1, R32, UR10, RZ ;  /* 0x0000000a20207c10 */ /* 0x000fe4000ff3e0ff */
[----:B------:R-:W-:Y:S02]  /*5570*/  PRMT R34, RZ, 0x7610, R34 ;  /* 0x00007610ff227816 */ /* 0x000fe40000000022 */
[----:B------:R-:W-:Y:S01]  /*5580*/  IADD3.X R33, R33, UR11, R35, P1, !PT ;  /* 0x0000000b21217c10 */ /* 0x000fe20008ffe423 */
[----:B------:R-:W-:Y:S08]  /*5590*/  @P3 BRA `(.L_x_34) ;  /* 0x0000000000043947 */ /* 0x000ff00003800000 */
[----:B------:R0:W5:Y:S02]  /*55a0*/  LDG.E.U8 R34, desc[UR14][R32.64] ;  /* 0x0000000e20227981 */ /* 0x000164000c1e1100 */
.L_x_34:
[----:B------:R-:W-:Y:S05]  /*55b0*/  BSYNC B1 ;  /* 0x0000000000017941 */ /* 0x000fea0003800000 */
.L_x_33:
[----:B-----5:R-:W-:Y:S01]  /*55c0*/  LOP3.LUT R34, R34, 0xff, RZ, 0xc0, !PT ;  /* 0x000000ff22227812 */ /* 0x020fe200078ec0ff */
[----:B------:R-:W-:Y:S01]  /*55d0*/  BSSY B1, `(.L_x_35) ;  /* 0x000000b000017945 */ /* 0x000fe20003800000 */
[----:B------:R-:W-:Y:S02]  /*55e0*/  ISETP.LT.OR P2, PT, R42, 0x2, !P0 ;  /* 0x000000022a00780c */ /* 0x000fe40004741670 */
[----:B------:R-:W-:-:S05]  /*55f0*/  F2FP.F16.E4M3.UNPACK_B R34, R34 ;  /* 0x00000022ff22723e */ /* 0x000fca00020006ff */
[----:B------:R-:W-:-:S05]  /*5600*/  HADD2.F32 R34, -RZ, R34.H0_H0 ;  /* 0x20000022ff227230 */ /* 0x000fca0000004100 */
[----:B------:R-:W-:Y:S01]  /*5610*/  FMUL R35, R34, UR21 ;  /* 0x0000001522237c20 */ /* 0x000fe20008400000 */
[----:B------:R-:W-:-:S03]  /*5620*/  PRMT R34, RZ, 0x7610, R34 ;  /* 0x00007610ff227816 */ /* 0x000fc60000000022 */
[----:B------:R-:W-:-:S05]  /*5630*/  FFMA R35, R226, UR20, R35 ;  /* 0x00000014e2237c23 */ /* 0x000fca0008000023 */
[----:B------:R-:W-:-:S05]  /*5640*/  F2FP.SATFINITE.E4M3.F32.PACK_AB_MERGE_C R35, RZ, R35, RZ ;  /* 0x00000023ff23723e */ /* 0x000fca00048070ff */
[----:B------:R2:W-:Y:S01]  /*5650*/  @!P3 STG.E.U8 desc[UR14][R24.64], R35 ;  /* 0x000000231800b986 */ /* 0x0005e2000c10110e */
[----:B------:R-:W-:Y:S05]  /*5660*/  @P2 BRA `(.L_x_36) ;  /* 0x0000000000042947 */ /* 0x000fea0003800000 */
[----:B------:R3:W5:Y:S02]  /*5670*/  LDG.E.U8 R34, desc[UR14][R32.64+0x1] ;  /* 0x0000010e20227981 */ /* 0x000764000c1e1100 */
.L_x_36:
[----:B------:R-:W-:Y:S05]  /*5680*/  BSYNC B1 ;  /* 0x0000000000017941 */ /* 0x000fea0003800000 */
.L_x_35:
[----:B-----5:R-:W-:Y:S01]  /*5690*/  LOP3.LUT R34, R34, 0xff, RZ, 0xc0, !PT ;  /* 0x000000ff22227812 */ /* 0x020fe200078ec0ff */
[----:B------:R-:W-:Y:S01]  /*56a0*/  BSSY B1, `(.L_x_37) ;  /* 0x0000013000017945 */ /* 0x000fe20003800000 */
[----:B------:R-:W-:Y:S02]  /*56b0*/  IADD3 R45, P1, R43, 0x8, RZ ;  /* 0x000000082b2d7810 */ /* 0x000fe40007f3e0ff */
[----:B------:R-:W-:-:S03]  /*56c0*/  F2FP.F16.E4M3.UNPACK_B R34, R34 ;  /* 0x00000022ff22723e */ /* 0x000fc600020006ff */
[----:B--2---:R-:W-:Y:S01]  /*56d0*/  IMAD.X R35, RZ, RZ, R39, P1 ;  /* 0x000000ffff237224 */ /* 0x004fe200008e0627 */
[----:B------:R-:W-:Y:S01]  /*56e0*/  ISETP.GE.AND P1, PT, R41, 0x9, PT ;  /* 0x000000092900780c */ /* 0x000fe20003f26270 */
[----:B------:R-:W-:Y:S02]  /*56f0*/  HADD2.F32 R34, -RZ, R34.H0_H0 ;  /* 0x20000022ff227230 */ /* 0x000fe40000004100 */
[----:B------:R-:W-:Y:S01]  /*5700*/  IMAD R46, R35, UR6, RZ ;  /* 0x00000006232e7c24 */ /* 0x000fe2000f8e02ff */
[----:B------:R-:W-:Y:S02]  /*5710*/  ISETP.LT.OR P5, PT, R42, 0x1, !P1 ;  /* 0x000000012a00780c */ /* 0x000fe40004fa1670 */
[----:B------:R-:W-:Y:S01]  /*5720*/  FMUL R44, R34, UR21 ;  /* 0x00000015222c7c20 */ /* 0x000fe20008400000 */
[----:B------:R-:W-:-:S04]  /*5730*/  IMAD.WIDE.U32 R34, R45, UR6, R36 ;  /* 0x000000062d227c25 */ /* 0x000fc8000f8e0024 */
[----:B------:R-:W-:Y:S01]  /*5740*/  FFMA R44, R225, UR20, R44 ;  /* 0x00000014e12c7c23 */ /* 0x000fe2000800002c */
[----:B------:R-:W-:Y:S01]  /*5750*/  IMAD R45, R45, UR7, R46 ;  /* 0x000000072d2d7c24 */ /* 0x000fe2000f8e022e */
[----:B------:R-:W-:-:S03]  /*5760*/  IADD3 R34, P3, R34, UR10, RZ ;  /* 0x0000000a22227c10 */ /* 0x000fc6000ff7e0ff */
[----:B------:R-:W-:Y:S02]  /*5770*/  F2FP.SATFINITE.E4M3.F32.PACK_AB_MERGE_C R47, RZ, R44, RZ ;  /* 0x0000002cff2f723e */ /* 0x000fe400048070ff */
[----:B------:R-:W-:Y:S02]  /*5780*/  IADD3.X R35, R35, UR11, R45, P3, !PT ;  /* 0x0000000b23237c10 */ /* 0x000fe40009ffe42d */
[----:B------:R-:W-:Y:S01]  /*5790*/  PRMT R44, RZ, 0x7610, R44 ;  /* 0x00007610ff2c7816 */ /* 0x000fe2000000002c */
[----:B------:R2:W-:Y:S01]  /*57a0*/  @!P2 STG.E.U8 desc[UR14][R24.64+0x1], R47 ;  /* 0x0000012f1800a986 */ /* 0x0005e2000c10110e */
[----:B------:R-:W-:Y:S05]  /*57b0*/  @P5 BRA `(.L_x_38) ;  /* 0x0000000000045947 */ /* 0x000fea0003800000 */
[----:B------:R4:W5:Y:S02]  /*57c0*/  LDG.E.U8 R44, desc[UR14][R34.64] ;  /* 0x0000000e222c7981 */ /* 0x000964000c1e1100 */
.L_x_38:
[----:B------:R-:W-:Y:S05]  /*57d0*/  BSYNC B1 ;  /* 0x0000000000017941 */ /* 0x000fea0003800000 */
.L_x_37:
        /* <DEDUP_REMOVED lines=12> */
.L_x_40:
[----:B------:R-:W-:Y:S05]  /*58a0*/  BSYNC B1 ;  /* 0x0000000000017941 */ /* 0x000fea0003800000 */
.L_x_39:
[----:B-----5:R-:W-:Y:S01]  /*58b0*/  LOP3.LUT R44, R44, 0xff, RZ, 0xc0, !PT ;  /* 0x000000ff2c2c7812 */ /* 0x020fe200078ec0ff */
[----:B------:R-:W-:Y:S01]  /*58c0*/  BSSY B1, `(.L_x_41) ;  /* 0x000000b000017945 */ /* 0x000fe20003800000 */
[----:B------:R-:W-:Y:S02]  /*58d0*/  ISETP.LT.OR P3, PT, R42, 0x9, !P0 ;  /* 0x000000092a00780c */ /* 0x000fe40004761670 */
[----:B------:R-:W-:-:S05]  /*58e0*/  F2FP.F16.E4M3.UNPACK_B R44, R44 ;  /* 0x0000002cff2c723e */ /* 0x000fca00020006ff */
[----:B------:R-:W-:-:S05]  /*58f0*/  HADD2.F32 R44, -RZ, R44.H0_H0 ;  /* 0x2000002cff2c7230 */ /* 0x000fca0000004100 */
[----:B------:R-:W-:-:S04]  /*5900*/  FMUL R44, R44, UR21 ;  /* 0x000000152c2c7c20 */ /* 0x000fc80008400000 */
[----:B------:R-:W-:-:S05]  /*5910*/  FFMA R44, R223, UR20, R44 ;  /* 0x00000014df2c7c23 */ /* 0x000fca000800002c */
[----:B0-----:R-:W-:Y:S02]  /*5920*/  F2FP.SATFINITE.E4M3.F32.PACK_AB_MERGE_C R45, RZ, R44, RZ ;  /* 0x0000002cff2d723e */ /* 0x001fe400048070ff */
[----:B------:R-:W-:-:S03]  /*5930*/  PRMT R44, RZ, 0x7610, R44 ;  /* 0x00007610ff2c7816 */ /* 0x000fc6000000002c */
[----:B------:R0:W-:Y:S01]  /*5940*/  @!P2 STG.E.U8 desc[UR14][R26.64+0x1], R45 ;  /* 0x0000012d1a00a986 */ /* 0x0001e2000c10110e */
[----:B------:R-:W-:Y:S05]  /*5950*/  @P3 BRA `(.L_x_42) ;  /* 0x0000000000043947 */ /* 0x000fea0003800000 */
[----:B------:R0:W5:Y:S02]  /*5960*/  LDG.E.U8 R44, desc[UR14][R32.64+0x8] ;  /* 0x0000080e202c7981 */ /* 0x000164000c1e1100 */
.L_x_42:
[----:B------:R-:W-:Y:S05]  /*5970*/  BSYNC B1 ;  /* 0x0000000000017941 */ /* 0x000fea0003800000 */
.L_x_41:
[----:B-----5:R-:W-:Y:S01]  /*5980*/  LOP3.LUT R44, R44, 0xff, RZ, 0xc0, !PT ;  /* 0x000000ff2c2c7812 */ /* 0x020fe200078ec0ff */
[----:B------:R-:W-:Y:S01]  /*5990*/  BSSY B1, `(.L_x_43) ;  /* 0x000000b000017945 */ /* 0x000fe20003800000 */
[----:B------:R-:W-:Y:S02]  /*59a0*/  ISETP.LT.OR P2, PT, R42, 0xa, !P0 ;  /* 0x0000000a2a00780c */ /* 0x000fe40004741670 */
[----:B------:R-:W-:-:S05]  /*59b0*/  F2FP.F16.E4M3.UNPACK_B R44, R44 ;  /* 0x0000002cff2c723e */ /* 0x000fca00020006ff */
[----:B------:R-:W-:-:S05]  /*59c0*/  HADD2.F32 R44, -RZ, R44.H0_H0 ;  /* 0x2000002cff2c7230 */ /* 0x000fca0000004100 */
[----:B0-----:R-:W-:Y:S01]  /*59d0*/  FMUL R45, R44, UR21 ;  /* 0x000000152c2d7c20 */ /* 0x001fe20008400000 */
[----:B------:R-:W-:-:S03]  /*59e0*/  PRMT R44, RZ, 0x7610, R44 ;  /* 0x00007610ff2c7816 */ /* 0x000fc6000000002c */
[----:B------:R-:W-:-:S05]  /*59f0*/  FFMA R45, R222, UR20, R45 ;  /* 0x00000014de2d7c23 */ /* 0x000fca000800002d */
[----:B------:R-:W-:-:S05]  /*5a00*/  F2FP.SATFINITE.E4M3.F32.PACK_AB_MERGE_C R45, RZ, R45, RZ ;  /* 0x0000002dff2d723e */ /* 0x000fca00048070ff */
[----:B------:R0:W-:Y:S01]  /*5a10*/  @!P3 STG.E.U8 desc[UR14][R24.64+0x8], R45 ;  /* 0x0000082d1800b986 */ /* 0x0001e2000c10110e */
[----:B------:R-:W-:Y:S05]  /*5a20*/  @P2 BRA `(.L_x_44) ;  /* 0x0000000000042947 */ /* 0x000fea0003800000 */
[----:B------:R0:W5:Y:S02]  /*5a30*/  LDG.E.U8 R44, desc[UR14][R32.64+0x9] ;  /* 0x0000090e202c7981 */ /* 0x000164000c1e1100 */
.L_x_44:
[----:B------:R-:W-:Y:S05]  /*5a40*/  BSYNC B1 ;  /* 0x0000000000017941 */ /* 0x000fea0003800000 */
.L_x_43:
        /* <DEDUP_REMOVED lines=12> */
.L_x_46:
[----:B------:R-:W-:Y:S05]  /*5b10*/  BSYNC B1 ;  /* 0x0000000000017941 */ /* 0x000fea0003800000 */
.L_x_45:
        /* <DEDUP_REMOVED lines=12> */
.L_x_48:
[----:B------:R-:W-:Y:S05]  /*5be0*/  BSYNC B1 ;  /* 0x0000000000017941 */ /* 0x000fea0003800000 */
.L_x_47:
        /* <DEDUP_REMOVED lines=12> */
.L_x_50:
[----:B------:R-:W-:Y:S05]  /*5cb0*/  BSYNC B1 ;  /* 0x0000000000017941 */ /* 0x000fea0003800000 */
.L_x_49:
        /* <DEDUP_REMOVED lines=12> */
.L_x_52:
[----:B------:R-:W-:Y:S05]  /*5d80*/  BSYNC B1 ;  /* 0x0000000000017941 */ /* 0x000fea0003800000 */
.L_x_51:
        /* <DEDUP_REMOVED lines=12> */
.L_x_54:
[----:B------:R-:W-:Y:S05]  /*5e50*/  BSYNC B1 ;  /* 0x0000000000017941 */ /* 0x000fea0003800000 */
.L_x_53:
        /* <DEDUP_REMOVED lines=12> */
.L_x_56:
[----:B------:R-:W-:Y:S05]  /*5f20*/  BSYNC B1 ;  /* 0x0000000000017941 */ /* 0x000fea0003800000 */
.L_x_55:
        /* <DEDUP_REMOVED lines=12> */
.L_x_58:
[----:B------:R-:W-:Y:S05]  /*5ff0*/  BSYNC B1 ;  /* 0x0000000000017941 */ /* 0x000fea0003800000 */
.L_x_57:
        /* <DEDUP_REMOVED lines=12> */
.L_x_60:
[----:B------:R-:W-:Y:S05]  /*60c0*/  BSYNC B1 ;  /* 0x0000000000017941 */ /* 0x000fea0003800000 */
.L_x_59:
        /* <DEDUP_REMOVED lines=12> */
.L_x_62:
[----:B------:R-:W-:Y:S05]  /*6190*/  BSYNC B1 ;  /* 0x0000000000017941 */ /* 0x000fea0003800000 */
.L_x_61:
        /* <DEDUP_REMOVED lines=12> */
.L_x_64:
[----:B------:R-:W-:Y:S05]  /*6260*/  BSYNC B1 ;  /* 0x0000000000017941 */ /* 0x000fea0003800000 */
.L_x_63:
        /* <DEDUP_REMOVED lines=12> */
.L_x_66:
[----:B------:R-:W-:Y:S05]  /*6330*/  BSYNC B1 ;  /* 0x0000000000017941 */ /* 0x000fea0003800000 */
.L_x_65:
        /* <DEDUP_REMOVED lines=12> */
.L_x_68:
[----:B------:R-:W-:Y:S05]  /*6400*/  BSYNC B1 ;  /* 0x0000000000017941 */ /* 0x000fea0003800000 */
.L_x_67:
        /* <DEDUP_REMOVED lines=12> */
.L_x_70:
[----:B------:R-:W-:Y:S05]  /*64d0*/  BSYNC B1 ;  /* 0x0000000000017941 */ /* 0x000fea0003800000 */
.L_x_69:
        /* <DEDUP_REMOVED lines=12> */
.L_x_72:
[----:B------:R-:W-:Y:S05]  /*65a0*/  BSYNC B1 ;  /* 0x0000000000017941 */ /* 0x000fea0003800000 */
.L_x_71:
        /* <DEDUP_REMOVED lines=12> */
.L_x_74:
[----:B------:R-:W-:Y:S05]  /*6670*/  BSYNC B1 ;  /* 0x0000000000017941 */ /* 0x000fea0003800000 */
.L_x_73:
        /* <DEDUP_REMOVED lines=12> */
.L_x_76:
[----:B------:R-:W-:Y:S05]  /*6740*/  BSYNC B1 ;  /* 0x0000000000017941 */ /* 0x000fea0003800000 */
.L_x_75:
        /* <DEDUP_REMOVED lines=12> */
.L_x_78:
[----:B------:R-:W-:Y:S05]  /*6810*/  BSYNC B1 ;  /* 0x0000000000017941 */ /* 0x000fea0003800000 */
.L_x_77:
        /* <DEDUP_REMOVED lines=12> */
.L_x_80:
[----:B------:R-:W-:Y:S05]  /*68e0*/  BSYNC B1 ;  /* 0x0000000000017941 */ /* 0x000fea0003800000 */
.L_x_79:
        /* <DEDUP_REMOVED lines=12> */
.L_x_82:
[----:B------:R-:W-:Y:S05]  /*69b0*/  BSYNC B1 ;  /* 0x0000000000017941 */ /* 0x000fea0003800000 */
.L_x_81:
        /* <DEDUP_REMOVED lines=12> */
.L_x_84:
[----:B------:R-:W-:Y:S05]  /*6a80*/  BSYNC B1 ;  /* 0x0000000000017941 */ /* 0x000fea0003800000 */
.L_x_83:
        /* <DEDUP_REMOVED lines=12> */
.L_x_86:
[----:B------:R-:W-:Y:S05]  /*6b50*/  BSYNC B1 ;  /* 0x0000000000017941 */ /* 0x000fea0003800000 */
.L_x_85:
        /* <DEDUP_REMOVED lines=12> */
.L_x_88:
[----:B------:R-:W-:Y:S05]  /*6c20*/  BSYNC B1 ;  /* 0x0000000000017941 */ /* 0x000fea0003800000 */
.L_x_87:
        /* <DEDUP_REMOVED lines=12> */
.L_x_90:
[----:B------:R-:W-:Y:S05]  /*6cf0*/  BSYNC B1 ;  /* 0x0000000000017941 */ /* 0x000fea0003800000 */
.L_x_89:
        /* <DEDUP_REMOVED lines=12> */
.L_x_92:
[----:B------:R-:W-:Y:S05]  /*6dc0*/  BSYNC B1 ;  /* 0x0000000000017941 */ /* 0x000fea0003800000 */
.L_x_91:
        /* <DEDUP_REMOVED lines=12> */
.L_x_94:
[----:B------:R-:W-:Y:S05]  /*6e90*/  BSYNC B1 ;  /* 0x0000000000017941 */ /* 0x000fea0003800000 */
.L_x_93:
        /* <DEDUP_REMOVED lines=12> */
.L_x_96:
[----:B------:R-:W-:Y:S05]  /*6f60*/  BSYNC B1 ;  /* 0x0000000000017941 */ /* 0x000fea0003800000 */
.L_x_95:
        /* <DEDUP_REMOVED lines=12> */
.L_x_98:
[----:B------:R-:W-:Y:S05]  /*7030*/  BSYNC B1 ;  /* 0x0000000000017941 */ /* 0x000fea0003800000 */
.L_x_97:
        /* <DEDUP_REMOVED lines=12> */
.L_x_100:
[----:B------:R-:W-:Y:S05]  /*7100*/  BSYNC B1 ;  /* 0x0000000000017941 */ /* 0x000fea0003800000 */
.L_x_99:
        /* <DEDUP_REMOVED lines=12> */
.L_x_102:
[----:B------:R-:W-:Y:S05]  /*71d0*/  BSYNC B1 ;  /* 0x0000000000017941 */ /* 0x000fea0003800000 */
.L_x_101:
        /* <DEDUP_REMOVED lines=12> */
.L_x_104:
[----:B------:R-:W-:Y:S05]  /*72a0*/  BSYNC B1 ;  /* 0x0000000000017941 */ /* 0x000fea0003800000 */
.L_x_103:
        /* <DEDUP_REMOVED lines=12> */
.L_x_106:
[----:B------:R-:W-:Y:S05]  /*7370*/  BSYNC B1 ;  /* 0x0000000000017941 */ /* 0x000fea0003800000 */
.L_x_105:
        /* <DEDUP_REMOVED lines=12> */
.L_x_108:
[----:B------:R-:W-:Y:S05]  /*7440*/  BSYNC B1 ;  /* 0x0000000000017941 */ /* 0x000fea0003800000 */
.L_x_107:
        /* <DEDUP_REMOVED lines=12> */
.L_x_110:
[----:B------:R-:W-:Y:S05]  /*7510*/  BSYNC B1 ;  /* 0x0000000000017941 */ /* 0x000fea0003800000 */
.L_x_109:
        /* <DEDUP_REMOVED lines=12> */
.L_x_112:
[----:B------:R-:W-:Y:S05]  /*75e0*/  BSYNC B1 ;  /* 0x0000000000017941 */ /* 0x000fea0003800000 */
.L_x_111:
        /* <DEDUP_REMOVED lines=12> */
.L_x_114:
[----:B------:R-:W-:Y:S05]  /*76b0*/  BSYNC B1 ;  /* 0x0000000000017941 */ /* 0x000fea0003800000 */
.L_x_113:
        /* <DEDUP_REMOVED lines=12> */
.L_x_116:
[----:B------:R-:W-:Y:S05]  /*7780*/  BSYNC B1 ;  /* 0x0000000000017941 */ /* 0x000fea0003800000 */
.L_x_115:
        /* <DEDUP_REMOVED lines=12> */
.L_x_118:
[----:B------:R-:W-:Y:S05]  /*7850*/  BSYNC B1 ;  /* 0x0000000000017941 */ /* 0x000fea0003800000 */
.L_x_117:
        /* <DEDUP_REMOVED lines=12> */
.L_x_120:
[----:B------:R-:W-:Y:S05]  /*7920*/  BSYNC B1 ;  /* 0x0000000000017941 */ /* 0x000fea0003800000 */
.L_x_119:
        /* <DEDUP_REMOVED lines=12> */
.L_x_122:
[----:B------:R-:W-:Y:S05]  /*79f0*/  BSYNC B1 ;  /* 0x0000000000017941 */ /* 0x000fea0003800000 */
.L_x_121:
        /* <DEDUP_REMOVED lines=12> */
.L_x_124:
[----:B------:R-:W-:Y:S05]  /*7ac0*/  BSYNC B1 ;  /* 0x0000000000017941 */ /* 0x000fea0003800000 */
.L_x_123:
        /* <DEDUP_REMOVED lines=12> */
.L_x_126:
[----:B------:R-:W-:Y:S05]  /*7b90*/  BSYNC B1 ;  /* 0x0000000000017941 */ /* 0x000fea0003800000 */
.L_x_125:
        /* <DEDUP_REMOVED lines=12> */
.L_x_128:
[----:B------:R-:W-:Y:S05]  /*7c60*/  BSYNC B1 ;  /* 0x0000000000017941 */ /* 0x000fea0003800000 */
.L_x_127:
        /* <DEDUP_REMOVED lines=12> */
.L_x_130:
[----:B------:R-:W-:Y:S05]  /*7d30*/  BSYNC B1 ;  /* 0x0000000000017941 */ /* 0x000fea0003800000 */
.L_x_129:
        /* <DEDUP_REMOVED lines=12> */
.L_x_132:
[----:B------:R-:W-:Y:S05]  /*7e00*/  BSYNC B1 ;  /* 0x0000000000017941 */ /* 0x000fea0003800000 */
.L_x_131:
        /* <DEDUP_REMOVED lines=12> */
.L_x_134:
[----:B------:R-:W-:Y:S05]  /*7ed0*/  BSYNC B1 ;  /* 0x0000000000017941 */ /* 0x000fea0003800000 */
.L_x_133:
        /* <DEDUP_REMOVED lines=12> */
.L_x_136:
[----:B------:R-:W-:Y:S05]  /*7fa0*/  BSYNC B1 ;  /* 0x0000000000017941 */ /* 0x000fea0003800000 */
.L_x_135:
        /* <DEDUP_REMOVED lines=12> */
.L_x_138:
[----:B------:R-:W-:Y:S05]  /*8070*/  BSYNC B1 ;  /* 0x0000000000017941 */ /* 0x000fea0003800000 */
.L_x_137:
        /* <DEDUP_REMOVED lines=12> */
.L_x_140:
[----:B------:R-:W-:Y:S05]  /*8140*/  BSYNC B1 ;  /* 0x0000000000017941 */ /* 0x000fea0003800000 */
.L_x_139:
        /* <DEDUP_REMOVED lines=12> */
.L_x_142:
[----:B------:R-:W-:Y:S05]  /*8210*/  BSYNC B1 ;  /* 0x0000000000017941 */ /* 0x000fea0003800000 */
.L_x_141:
        /* <DEDUP_REMOVED lines=12> */
.L_x_144:
[----:B------:R-:W-:Y:S05]  /*82e0*/  BSYNC B1 ;  /* 0x0000000000017941 */ /* 0x000fea0003800000 */
.L_x_143:
        /* <DEDUP_REMOVED lines=12> */
.L_x_146:
[----:B------:R-:W-:Y:S05]  /*83b0*/  BSYNC B1 ;  /* 0x0000000000017941 */ /* 0x000fea0003800000 */
.L_x_145:
        /* <DEDUP_REMOVED lines=12> */
.L_x_148:
[----:B------:R-:W-:Y:S05]  /*8480*/  BSYNC B1 ;  /* 0x0000000000017941 */ /* 0x000fea0003800000 */
.L_x_147:
        /* <DEDUP_REMOVED lines=12> */
.L_x_150:
[----:B------:R-:W-:Y:S05]  /*8550*/  BSYNC B1 ;  /* 0x0000000000017941 */ /* 0x000fea0003800000 */
.L_x_149:
        /* <DEDUP_REMOVED lines=12> */
.L_x_152:
[----:B------:R-:W-:Y:S05]  /*8620*/  BSYNC B1 ;  /* 0x0000000000017941 */ /* 0x000fea0003800000 */
.L_x_151:
        /* <DEDUP_REMOVED lines=12> */
.L_x_154:
[----:B------:R-:W-:Y:S05]  /*86f0*/  BSYNC B1 ;  /* 0x0000000000017941 */ /* 0x000fea0003800000 */
.L_x_153:
        /* <DEDUP_REMOVED lines=12> */
.L_x_156:
[----:B------:R-:W-:Y:S05]  /*87c0*/  BSYNC B1 ;  /* 0x0000000000017941 */ /* 0x000fea0003800000 */
.L_x_155:
[----:B-----5:R-:W-:Y:S01]  /*87d0*/  LOP3.LUT R44, R44, 0xff, RZ, 0xc0, !PT ;  /* 0x000000ff2c2c7812 */ /* 0x020fe200078ec0ff */
[----:B------:R-:W-:Y:S01]  /*87e0*/  BSSY B1, `(.L_x_157) ;  /* 0x000000b000017945 */ /* 0x000fe20003800000 */
[----:B------:R-:W-:Y:S02]  /*87f0*/  ISETP.LT.OR P2, PT, R42, 0x79, !P1 ;  /* 0x000000792a00780c */ /* 0x000fe40004f41670 */
[----:B------:R-:W-:Y:S02]  /*8800*/  F2FP.F16.E4M3.UNPACK_B R44, R44 ;  /* 0x0000002cff2c723e */ /* 0x000fe400020006ff */
[----:B0--3--:R-:W-:-:S03]  /*8810*/  PRMT R32, RZ, 0x7610, R32 ;  /* 0x00007610ff207816 */ /* 0x009fc60000000020 */
[----:B------:R-:W-:-:S05]  /*8820*/  HADD2.F32 R44, -RZ, R44.H0_H0 ;  /* 0x2000002cff2c7230 */ /* 0x000fca0000004100 */
[----:B------:R-:W-:-:S04]  /*8830*/  FMUL R44, R44, UR21 ;  /* 0x000000152c2c7c20 */ /* 0x000fc80008400000 */
[----:B------:R-:W-:-:S05]  /*8840*/  FFMA R44, R165, UR20, R44 ;  /* 0x00000014a52c7c23 */ /* 0x000fca000800002c */
[----:B------:R-:W-:-:S05]  /*8850*/  F2FP.SATFINITE.E4M3.F32.PACK_AB_MERGE_C R33, RZ, R44, RZ ;  /* 0x0000002cff21723e */ /* 0x000fca00048070ff */
[----:B------:R0:W-:Y:S01]  /*8860*/  @!P0 STG.E.U8 desc[UR14][R24.64+0x79], R33 ;  /* 0x0000792118008986 */ /* 0x0001e2000c10110e */
[----:B------:R-:W-:Y:S05]  /*8870*/  @P2 BRA `(.L_x_158) ;  /* 0x0000000000042947 */ /* 0x000fea0003800000 */
[----:B------:R3:W5:Y:S02]  /*8880*/  LDG.E.U8 R32, desc[UR14][R34.64+0x78] ;  /* 0x0000780e22207981 */ /* 0x000764000c1e1100 */
.L_x_158:
[----:B------:R-:W-:Y:S05]  /*8890*/  BSYNC B1 ;  /* 0x0000000000017941 */ /* 0x000fea0003800000 */
.L_x_157:
[----:B-----5:R-:W-:Y:S01]  /*88a0*/  LOP3.LUT R32, R32, 0xff, RZ, 0xc0, !PT ;  /* 0x000000ff20207812 */ /* 0x020fe200078ec0ff */
[----:B------:R-:W-:Y:S01]  /*88b0*/  BSSY B1, `(.L_x_159) ;  /* 0x000000b000017945 */ /* 0x000fe20003800000 */
[----:B------:R-:W-:Y:S02]  /*88c0*/  ISETP.LT.OR P1, PT, R42, 0x7a, !P1 ;  /* 0x0000007a2a00780c */ /* 0x000fe40004f21670 */
[----:B------:R-:W-:Y:S02]  /*88d0*/  F2FP.F16.E4M3.UNPACK_B R32, R32 ;  /* 0x00000020ff20723e */ /* 0x000fe400020006ff */
[----:B0-2---:R-:W-:-:S03]  /*88e0*/  PRMT R24, RZ, 0x7610, R24 ;  /* 0x00007610ff187816 */ /* 0x005fc60000000018 */
[----:B------:R-:W-:-:S05]  /*88f0*/  HADD2.F32 R32, -RZ, R32.H0_H0 ;  /* 0x20000020ff207230 */ /* 0x000fca0000004100 */
[----:B------:R-:W-:-:S04]  /*8900*/  FMUL R25, R32, UR21 ;  /* 0x0000001520197c20 */ /* 0x000fc80008400000 */
[----:B------:R-:W-:-:S05]  /*8910*/  FFMA R25, R164, UR20, R25 ;  /* 0x00000014a4197c23 */ /* 0x000fca0008000019 */
[----:B------:R-:W-:-:S05]  /*8920*/  F2FP.SATFINITE.E4M3.F32.PACK_AB_MERGE_C R25, RZ, R25, RZ ;  /* 0x00000019ff19723e */ /* 0x000fca00048070ff */
[----:B------:R0:W-:Y:S01]  /*8930*/  @!P2 STG.E.U8 desc[UR14][R26.64+0x78], R25 ;  /* 0x000078191a00a986 */ /* 0x0001e2000c10110e */
[----:B------:R-:W-:Y:S05]  /*8940*/  @P1 BRA `(.L_x_160) ;  /* 0x0000000000041947 */ /* 0x000fea0003800000 */
[----:B------:R2:W5:Y:S02]  /*8950*/  LDG.E.U8 R24, desc[UR14][R34.64+0x79] ;  /* 0x0000790e22187981 */ /* 0x000564000c1e1100 */
.L_x_160:
[----:B------:R-:W-:Y:S05]  /*8960*/  BSYNC B1 ;  /* 0x0000000000017941 */ /* 0x000fea0003800000 */
.L_x_159:
[----:B-----5:R-:W-:Y:S01]  /*8970*/  LOP3.LUT R24, R24, 0xff, RZ, 0xc0, !PT ;  /* 0x000000ff18187812 */ /* 0x020fe200078ec0ff */
[----:B------:R-:W-:Y:S01]  /*8980*/  BSSY B1, `(.L_x_161) ;  /* 0x0000013000017945 */ /* 0x000fe20003800000 */
[----:B------:R-:W-:Y:S02]  /*8990*/  IADD3 R33, P0, R43, 0x80, RZ ;  /* 0x000000802b217810 */ /* 0x000fe40007f1e0ff */
[----:B------:R-:W-:-:S03]  /*89a0*/  F2FP.F16.E4M3.UNPACK_B R24, R24 ;  /* 0x00000018ff18723e */ /* 0x000fc600020006ff */
[----:B0-----:R-:W-:Y:S01]  /*89b0*/  IMAD.X R25, RZ, RZ, R39, P0 ;  /* 0x000000ffff197224 */ /* 0x001fe200000e0627 */
[----:B------:R-:W-:Y:S01]  /*89c0*/  ISETP.GE.AND P0, PT, R41, 0x81, PT ;  /* 0x000000812900780c */ /* 0x000fe20003f06270 */
[----:B------:R-:W-:Y:S02]  /*89d0*/  HADD2.F32 R24, -RZ, R24.H0_H0 ;  /* 0x20000018ff187230 */ /* 0x000fe40000004100 */
[----:B--234-:R-:W-:Y:S01]  /*89e0*/  IMAD R34, R25, UR6, RZ ;  /* 0x0000000619227c24 */ /* 0x01cfe2000f8e02ff */
        /* <DEDUP_REMOVED lines=12> */
.L_x_162:
[----:B------:R-:W-:Y:S05]  /*8ab0*/  BSYNC B1 ;  /* 0x0000000000017941 */ /* 0x000fea0003800000 */
.L_x_161:
[----:B-----5:R-:W-:Y:S01]  /*8ac0*/  LOP3.LUT R32, R32, 0xff, RZ, 0xc0, !PT ;  /* 0x000000ff20207812 */ /* 0x020fe200078ec0ff */
[----:B------:R-:W-:Y:S01]  /*8ad0*/  BSSY B1, `(.L_x_163) ;  /* 0x000000b000017945 */ /* 0x000fe20003800000 */
[----:B------:R-:W-:Y:S02]  /*8ae0*/  ISETP.LT.OR P2, PT, R42, 0x2, !P0 ;  /* 0x000000022a00780c */ /* 0x000fe40004741670 */
[----:B------:R-:W-:Y:S02]  /*8af0*/  F2FP.F16.E4M3.UNPACK_B R32, R32 ;  /* 0x00000020ff20723e */ /* 0x000fe400020006ff */
[----:B0-----:R-:W-:-:S03]  /*8b00*/  PRMT R26, RZ, 0x7610, R26 ;  /* 0x00007610ff1a7816 */ /* 0x001fc6000000001a */
[----:B------:R-:W-:-:S05]  /*8b10*/  HADD2.F32 R32, -RZ, R32.H0_H0 ;  /* 0x20000020ff207230 */ /* 0x000fca0000004100 */
[----:B------:R-:W-:-:S04]  /*8b20*/  FMUL R27, R32, UR21 ;  /* 0x00000015201b7c20 */ /* 0x000fc80008400000 */
[----:B------:R-:W-:-:S05]  /*8b30*/  FFMA R27, R162, UR20, R27 ;  /* 0x00000014a21b7c23 */ /* 0x000fca000800001b */
[----:B------:R-:W-:-:S05]  /*8b40*/  F2FP.SATFINITE.E4M3.F32.PACK_AB_MERGE_C R27, RZ, R27, RZ ;  /* 0x0000001bff1b723e */ /* 0x000fca00048070ff */
[----:B------:R0:W-:Y:S01]  /*8b50*/  @!P3 STG.E.U8 desc[UR14][R28.64], R27 ;  /* 0x0000001b1c00b986 */ /* 0x0001e2000c10110e */
[----:B------:R-:W-:Y:S05]  /*8b60*/  @P2 BRA `(.L_x_164) ;  /* 0x0000000000042947 */ /* 0x000fea0003800000 */
[----:B------:R3:W5:Y:S02]  /*8b70*/  LDG.E.U8 R26, desc[UR14][R24.64+0x1] ;  /* 0x0000010e181a7981 */ /* 0x000764000c1e1100 */
.L_x_164:
[----:B------:R-:W-:Y:S05]  /*8b80*/  BSYNC B1 ;  /* 0x0000000000017941 */ /* 0x000fea0003800000 */
.L_x_163:
[----:B-----5:R-:W-:Y:S01]  /*8b90*/  LOP3.LUT R26, R26, 0xff, RZ, 0xc0, !PT ;  /* 0x000000ff1a1a7812 */ /* 0x020fe200078ec0ff */
[----:B------:R-:W-:Y:S01]  /*8ba0*/  BSSY B1, `(.L_x_165) ;  /* 0x0000013000017945 */ /* 0x000fe20003800000 */
[----:B------:R-:W-:Y:S02]  /*8bb0*/  IADD3 R43, P1, R43, 0x88, RZ ;  /* 0x000000882b2b7810 */ /* 0x000fe40007f3e0ff */
[----:B------:R-:W-:Y:S02]  /*8bc0*/  F2FP.F16.E4M3.UNPACK_B R26, R26 ;  /* 0x0000001aff1a723e */ /* 0x000fe400020006ff */
[----:B------:R-:W-:Y:S01]  /*8bd0*/  PRMT R32, RZ, 0x7610, R32 ;  /* 0x00007610ff207816 */ /* 0x000fe20000000020 */
[----:B------:R-:W-:Y:S01]  /*8be0*/  IMAD.X R38, RZ, RZ, R39, P1 ;  /* 0x000000ffff267224 */ /* 0x000fe200008e0627 */
[----:B------:R-:W-:Y:S01]  /*8bf0*/  ISETP.GE.AND P1, PT, R41, 0x89, PT ;  /* 0x000000892900780c */ /* 0x000fe20003f26270 */
[----:B------:R-:W-:Y:S02]  /*8c00*/  HADD2.F32 R26, -RZ, R26.H0_H0 ;  /* 0x2000001aff1a7230 */ /* 0x000fe40000004100 */
[----:B------:R-:W-:Y:S01]  /*8c10*/  IMAD R38, R38, UR6, RZ ;  /* 0x0000000626267c24 */ /* 0x000fe2000f8e02ff */
[----:B------:R-:W-:Y:S01]  /*8c20*/  ISETP.LT.OR P5, PT, R42, 0x1, !P1 ;  /* 0x000000012a00780c */ /* 0x000fe20004fa1670 */
[----:B------:R-:W-:-:S04]  /*8c30*/  IMAD.WIDE.U32 R36, R43, UR6, R36 ;  /* 0x000000062b247c25 */ /* 0x000fc8000f8e0024 */
[----:B------:R-:W-:Y:S01]  /*8c40*/  FMUL R26, R26, UR21 ;  /* 0x000000151a1a7c20 */ /* 0x000fe20008400000 */
[----:B------:R-:W-:-:S03]  /*8c50*/  IMAD R43, R43, UR7, R38 ;  /* 0x000000072b2b7c24 */ /* 0x000fc6000f8e0226 */
[----:B------:R-:W-:Y:S01]  /*8c60*/  FFMA R161, R161, UR20, R26 ;  /* 0x00000014a1a17c23 */ /* 0x000fe2000800001a */
[----:B------:R-:W-:-:S04]  /*8c70*/  IADD3 R26, P3, R36, UR10, RZ ;  /* 0x0000000a241a7c10 */ /* 0x000fc8000ff7e0ff */
[----:B------:R-:W-:Y:S02]  /*8c80*/  F2FP.SATFINITE.E4M3.F32.PACK_AB_MERGE_C R161, RZ, R161, RZ ;  /* 0x000000a1ffa1723e */ /* 0x000fe400048070ff */
[----:B0-----:R-:W-:-:S03]  /*8c90*/  IADD3.X R27, R37, UR11, R43, P3, !PT ;  /* 0x0000000b251b7c10 */ /* 0x001fc60009ffe42b */
[----:B------:R0:W-:Y:S01]  /*8ca0*/  @!P2 STG.E.U8 desc[UR14][R28.64+0x1], R161 ;  /* 0x000001a11c00a986 */ /* 0x0001e2000c10110e */
[----:B------:R-:W-:Y:S05]  /*8cb0*/  @P5 BRA `(.L_x_166) ;  /* 0x0000000000045947 */ /* 0x000fea0003800000 */
[----:B------:R4:W5:Y:S02]  /*8cc0*/  LDG.E.U8 R32, desc[UR14][R26.64] ;  /* 0x0000000e1a207981 */ /* 0x000964000c1e1100 */
.L_x_166:
[----:B------:R-:W-:Y:S05]  /*8cd0*/  BSYNC B1 ;  /* 0x0000000000017941 */ /* 0x000fea0003800000 */
.L_x_165:
        /* <DEDUP_REMOVED lines=12> */
.L_x_168:
[----:B------:R-:W-:Y:S05]  /*8da0*/  BSYNC B1 ;  /* 0x0000000000017941 */ /* 0x000fea0003800000 */
.L_x_167:
        /* <DEDUP_REMOVED lines=12> */
.L_x_170:
[----:B------:R-:W-:Y:S05]  /*8e70*/  BSYNC B1 ;  /* 0x0000000000017941 */ /* 0x000fea0003800000 */
.L_x_169:
        /* <DEDUP_REMOVED lines=12> */
.L_x_172:
[----:B------:R-:W-:Y:S05]  /*8f40*/  BSYNC B1 ;  /* 0x0000000000017941 */ /* 0x000fea0003800000 */
.L_x_171:
        /* <DEDUP_REMOVED lines=12> */
.L_x_174:
[----:B------:R-:W-:Y:S05]  /*9010*/  BSYNC B1 ;  /* 0x0000000000017941 */ /* 0x000fea0003800000 */
.L_x_173:
        /* <DEDUP_REMOVED lines=12> */
.L_x_176:
[----:B------:R-:W-:Y:S05]  /*90e0*/  BSYNC B1 ;  /* 0x0000000000017941 */ /* 0x000fea0003800000 */
.L_x_175:
        /* <DEDUP_REMOVED lines=12> */
.L_x_178:
[----:B------:R-:W-:Y:S05]  /*91b0*/  BSYNC B1 ;  /* 0x0000000000017941 */ /* 0x000fea0003800000 */
.L_x_177:
        /* <DEDUP_REMOVED lines=12> */
.L_x_180:
[----:B------:R-:W-:Y:S05]  /*9280*/  BSYNC B1 ;  /* 0x0000000000017941 */ /* 0x000fea0003800000 */
.L_x_179:
        /* <DEDUP_REMOVED lines=12> */
.L_x_182:
[----:B------:R-:W-:Y:S05]  /*9350*/  BSYNC B1 ;  /* 0x0000000000017941 */ /* 0x000fea0003800000 */
.L_x_181:
        /* <DEDUP_REMOVED lines=12> */
.L_x_184:
[----:B------:R-:W-:Y:S05]  /*9420*/  BSYNC B1 ;  /* 0x0000000000017941 */ /* 0x000fea0003800000 */
.L_x_183:
[----:B-----5:R-:W-:Y:S01]  /*9430*/  LOP3.LUT R32, R32, 0xff, RZ, 0xc0, !PT ;  /* 0x000000ff20207812 */ /* 0x020fe200078ec0ff */
[----:B------:R-:W-:Y:S01]  /*9440*/  BSSY B1, `(.L_x_185) ;  /* 0x000000b000017945 */ /* 0x000fe20003800000 */
[----:B------:R-:W-:Y:S02]  /*9450*/  ISETP.LT.OR P3, PT, R42, 0x19, !P0 ;  /* 0x000000192a00780c */ /* 0x000fe40004761670 */
[----:B------:R-:W-:-:S05]  /*9460*/  F2FP.F16.E4M3.UNPACK_B R32, R32 ;  /* 0x00000020ff20723e */ /* 0x000fca00020006ff */
[----:B------:R-:W-:-:S05]  /*9470*/  HADD2.F32 R32, -RZ, R32.H0_H0 ;  /* 0x20000020ff207230 */ /* 0x000fca0000004100 */
[----:B------:R-:W-:-:S04]  /*9480*/  FMUL R32, R32, UR21 ;  /* 0x0000001520207c20 */ /* 0x000fc80008400000 */
[----:B------:R-:W-:Y:S01]  /*9490*/  FFMA R32, R23, UR20, R32 ;  /* 0x0000001417207c23 */ /* 0x000fe20008000020 */
[----:B------:R-:W-:-:S04]  /*94a0*/  PRMT R23, RZ, 0x7610, R23 ;  /* 0x00007610ff177816 */ /* 0x000fc80000000017 */
[----:B0-----:R-:W-:-:S05]  /*94b0*/  F2FP.SATFINITE.E4M3.F32.PACK_AB_MERGE_C R33, RZ, R32, RZ ;  /* 0x00000020ff21723e */ /* 0x001fca00048070ff */
[----:B------:R0:W-:Y:S01]  /*94c0*/  @!P2 STG.E.U8 desc[UR14][R30.64+0x11], R33 ;  /* 0x000011211e00a986 */ /* 0x0001e2000c10110e */
[----:B------:R-:W-:Y:S05]  /*94d0*/  @P3 BRA `(.L_x_186) ;  /* 0x0000000000043947 */ /* 0x000fea0003800000 */
[----:B------:R0:W5:Y:S02]  /*94e0*/  LDG.E.U8 R23, desc[UR14][R24.64+0x18] ;  /* 0x0000180e18177981 */ /* 0x000164000c1e1100 */
.L_x_186:
[----:B------:R-:W-:Y:S05]  /*94f0*/  BSYNC B1 ;  /* 0x0000000000017941 */ /* 0x000fea0003800000 */
.L_x_185:
        /* <DEDUP_REMOVED lines=8> */
[----:B------:R-:W-:-:S05]  /*9580*/  F2FP.SATFINITE.E4M3.F32.PACK_AB_MERGE_C R23, RZ, R23, RZ ;  /* 0x00000017ff17723e */ /* 0x000fca00048070ff */
[----:B------:R0:W-:Y:S01]  /*9590*/  @!P3 STG.E.U8 desc[UR14][R28.64+0x18], R23 ;  /* 0x000018171c00b986 */ /* 0x0001e2000c10110e */
[----:B------:R-:W-:Y:S05]  /*95a0*/  @P2 BRA `(.L_x_188) ;  /* 0x0000000000042947 */ /* 0x000fea0003800000 */
[----:B------:R0:W5:Y:S02]  /*95b0*/  LDG.E.U8 R22, desc[UR14][R24.64+0x19] ;  /* 0x0000190e18167981 */ /* 0x000164000c1e1100 */
.L_x_188:
[----:B------:R-:W-:Y:S05]  /*95c0*/  BSYNC B1 ;  /* 0x0000000000017941 */ /* 0x000fea0003800000 */
.L_x_187:
        /* <DEDUP_REMOVED lines=12> */
.L_x_190:
[----:B------:R-:W-:Y:S05]  /*9690*/  BSYNC B1 ;  /* 0x0000000000017941 */ /* 0x000fea0003800000 */
.L_x_189:
        /* <DEDUP_REMOVED lines=12> */
.L_x_192:
[----:B------:R-:W-:Y:S05]  /*9760*/  BSYNC B1 ;  /* 0x0000000000017941 */ /* 0x000fea0003800000 */
.L_x_191:
        /* <DEDUP_REMOVED lines=12> */
.L_x_194:
[----:B------:R-:W-:Y:S05]  /*9830*/  BSYNC B1 ;  /* 0x0000000000017941 */ /* 0x000fea0003800000 */
.L_x_193:
        /* <DEDUP_REMOVED lines=12> */
.L_x_196:
[----:B------:R-:W-:Y:S05]  /*9900*/  BSYNC B1 ;  /* 0x0000000000017941 */ /* 0x000fea0003800000 */
.L_x_195:
        /* <DEDUP_REMOVED lines=12> */
.L_x_198:
[----:B------:R-:W-:Y:S05]  /*99d0*/  BSYNC B1 ;  /* 0x0000000000017941 */ /* 0x000fea0003800000 */
.L_x_197:
        /* <DEDUP_REMOVED lines=12> */
.L_x_200:
[----:B------:R-:W-:Y:S05]  /*9aa0*/  BSYNC B1 ;  /* 0x0000000000017941 */ /* 0x000fea0003800000 */
.L_x_199:
        /* <DEDUP_REMOVED lines=12> */
.L_x_202:
[----:B------:R-:W-:Y:S05]  /*9b70*/  BSYNC B1 ;  /* 0x0000000000017941 */ /* 0x000fea0003800000 */
.L_x_201:
        /* <DEDUP_REMOVED lines=12> */
.L_x_204:
[----:B------:R-:W-:Y:S05]  /*9c40*/  BSYNC B1 ;  /* 0x0000000000017941 */ /* 0x000fea0003800000 */
.L_x_203:
        /* <DEDUP_REMOVED lines=12> */
.L_x_206:
[----:B------:R-:W-:Y:S05]  /*9d10*/  BSYNC B1 ;  /* 0x0000000000017941 */ /* 0x000fea0003800000 */
.L_x_205:
        /* <DEDUP_REMOVED lines=12> */
.L_x_208:
[----:B------:R-:W-:Y:S05]  /*9de0*/  BSYNC B1 ;  /* 0x0000000000017941 */ /* 0x000fea0003800000 */
.L_x_207:
        /* <DEDUP_REMOVED lines=12> */
.L_x_210:
[----:B------:R-:W-:Y:S05]  /*9eb0*/  BSYNC B1 ;  /* 0x0000000000017941 */ /* 0x000fea0003800000 */
.L_x_209:
        /* <DEDUP_REMOVED lines=12> */
.L_x_212:
[----:B------:R-:W-:Y:S05]  /*9f80*/  BSYNC B1 ;  /* 0x0000000000017941 */ /* 0x000fea0003800000 */
.L_x_211:
        /* <DEDUP_REMOVED lines=12> */
.L_x_214:
[----:B------:R-:W-:Y:S05]  /*a050*/  BSYNC B1 ;  /* 0x0000000000017941 */ /* 0x000fea0003800000 */
.L_x_213:
        /* <DEDUP_REMOVED lines=12> */
.L_x_216:
[----:B------:R-:W-:Y:S05]  /*a120*/  BSYNC B1 ;  /* 0x0000000000017941 */ /* 0x000fea0003800000 */
.L_x_215:
        /* <DEDUP_REMOVED lines=12> */
.L_x_218:
[----:B------:R-:W-:Y:S05]  /*a1f0*/  BSYNC B1 ;  /* 0x0000000000017941 */ /* 0x000fea0003800000 */
.L_x_217:
        /* <DEDUP_REMOVED lines=12> */
.L_x_220:
[----:B------:R-:W-:Y:S05]  /*a2c0*/  BSYNC B1 ;  /* 0x0000000000017941 */ /* 0x000fea0003800000 */
.L_x_219:
        /* <DEDUP_REMOVED lines=12> */
.L_x_222:
[----:B------:R-:W-:Y:S05]  /*a390*/  BSYNC B1 ;  /* 0x0000000000017941 */ /* 0x000fea0003800000 */
.L_x_221:
        /* <DEDUP_REMOVED lines=12> */
.L_x_224:
[----:B------:R-:W-:Y:S05]  /*a460*/  BSYNC B1 ;  /* 0x0000000000017941 */ /* 0x000fea0003800000 */
.L_x_223:
        /* <DEDUP_REMOVED lines=12> */
.L_x_226:
[----:B------:R-:W-:Y:S05]  /*a530*/  BSYNC B1 ;  /* 0x0000000000017941 */ /* 0x000fea0003800000 */
.L_x_225:
        /* <DEDUP_REMOVED lines=12> */
.L_x_228:
[----:B------:R-:W-:Y:S05]  /*a600*/  BSYNC B1 ;  /* 0x0000000000017941 */ /* 0x000fea0003800000 */
.L_x_227:
[----:B-----5:R-:W-:Y:S01]  /*a610*/  LOP3.LUT R2, R2, 0xff, RZ, 0xc0, !PT ;  /* 0x000000ff02027812 */ /* 0x020fe200078ec0ff */
[----:B------:R-:W-:Y:S01]  /*a620*/  BSSY B1, `(.L_x_229) ;  /* 0x000000b000017945 */ /* 0x000fe20003800000 */
[----:B------:R-:W-:Y:S02]  /*a630*/  ISETP.LT.OR P3, PT, R42, 0x41, !P1 ;  /* 0x000000412a00780c */ /* 0x000fe40004f61670 */
[----:B------:R-:W-:-:S05]  /*a640*/  F2FP.F16.E4M3.UNPACK_B R2, R2 ;  /* 0x00000002ff02723e */ /* 0x000fca00020006ff */
[----:B------:R-:W-:-:S05]  /*a650*/  HADD2.F32 R2, -RZ, R2.H0_H0 ;  /* 0x20000002ff027230 */ /* 0x000fca0000004100 */
[----:B0-----:R-:W-:-:S04]  /*a660*/  FMUL R3, R2, UR21 ;  /* 0x0000001502037c20 */ /* 0x001fc80008400000 */
[----:B------:R-:W-:Y:S01]  /*a670*/  FFMA R3, R0, UR20, R3 ;  /* 0x0000001400037c23 */ /* 0x000fe20008000003 */
[----:B------:R-:W-:-:S04]  /*a680*/  PRMT R0, RZ, 0x7610, R0 ;  /* 0x00007610ff007816 */ /* 0x000fc80000000000 */
[----:B------:R-:W-:-:S05]  /*a690*/  F2FP.SATFINITE.E4M3.F32.PACK_AB_MERGE_C R3, RZ, R3, RZ ;  /* 0x00000003ff03723e */ /* 0x000fca00048070ff */
[----:B------:R0:W-:Y:S01]  /*a6a0*/  @!P2 STG.E.U8 desc[UR14][R28.64+0x41], R3 ;  /* 0x000041031c00a986 */ /* 0x0001e2000c10110e */
[----:B------:R-:W-:Y:S05]  /*a6b0*/  @P3 BRA `(.L_x_230) ;  /* 0x0000000000043947 */ /* 0x000fea0003800000 */
[----:B------:R0:W5:Y:S02]  /*a6c0*/  LDG.E.U8 R0, desc[UR14][R26.64+0x40] ;  /* 0x0000400e1a007981 */ /* 0x000164000c1e1100 */
.L_x_230:
[----:B------:R-:W-:Y:S05]  /*a6d0*/  BSYNC B1 ;  /* 0x0000000000017941 */ /* 0x000fea0003800000 */
.L_x_229:
[----:B------:R-:W2:Y:S01]  /*a6e0*/  LDL.LU R2, [R1] ;  /* 0x0000000001027983 */ /* 0x000ea20000300800 */
[----:B-----5:R-:W-:Y:S01]  /*a6f0*/  LOP3.LUT R0, R0, 0xff, RZ, 0xc0, !PT ;  /* 0x000000ff00007812 */ /* 0x020fe200078ec0ff */
[----:B------:R-:W-:Y:S01]  /*a700*/  BSSY B1, `(.L_x_231) ;  /* 0x000000b000017945 */ /* 0x000fe20003800000 */
[----:B------:R-:W-:Y:S02]  /*a710*/  ISETP.LT.OR P2, PT, R42, 0x42, !P1 ;  /* 0x000000422a00780c */ /* 0x000fe40004f41670 */
[----:B------:R-:W-:-:S05]  /*a720*/  F2FP.F16.E4M3.UNPACK_B R0, R0 ;  /* 0x00000000ff00723e */ /* 0x000fca00020006ff */
[----:B------:R-:W-:-:S05]  /*a730*/  HADD2.F32 R0, -RZ, R0.H0_H0 ;  /* 0x20000000ff007230 */ /* 0x000fca0000004100 */
[----:B------:R-:W-:-:S04]  /*a740*/  FMUL R0, R0, UR21 ;  /* 0x0000001500007c20 */ /* 0x000fc80008400000 */
[----:B--2---:R-:W-:-:S05]  /*a750*/  FFMA R0, R2, UR20, R0 ;  /* 0x0000001402007c23 */ /* 0x004fca0008000000 */
[----:B0-----:R-:W-:Y:S02]  /*a760*/  F2FP.SATFINITE.E4M3.F32.PACK_AB_MERGE_C R3, RZ, R0, RZ ;  /* 0x00000000ff03723e */ /* 0x001fe400048070ff */
[----:B------:R-:W-:-:S03]  /*a770*/  PRMT R0, RZ, 0x7610, R0 ;  /* 0x00007610ff007816 */ /* 0x000fc60000000000 */
[----:B------:R0:W-:Y:S01]  /*a780*/  @!P3 STG.E.U8 desc[UR14][R30.64+0x40], R3 ;  /* 0x000040031e00b986 */ /* 0x0001e2000c10110e */
[----:B------:R-:W-:Y:S05]  /*a790*/  @P2 BRA `(.L_x_232) ;  /* 0x0000000000042947 */ /* 0x000fea0003800000 */
[----:B------:R2:W5:Y:S02]  /*a7a0*/  LDG.E.U8 R0, desc[UR14][R26.64+0x41] ;  /* 0x0000410e1a007981 */ /* 0x000564000c1e1100 */
.L_x_232:
[----:B------:R-:W-:Y:S05]  /*a7b0*/  BSYNC B1 ;  /* 0x0000000000017941 */ /* 0x000fea0003800000 */
.L_x_231:
[----:B------:R-:W3:Y:S01]  /*a7c0*/  LDL.LU R2, [R1+0x4] ;  /* 0x0000040001027983 */ /* 0x000ee20000300800 */
[----:B-----5:R-:W-:Y:S01]  /*a7d0*/  LOP3.LUT R0, R0, 0xff, RZ, 0xc0, !PT ;  /* 0x000000ff00007812 */ /* 0x020fe200078ec0ff */
[----:B------:R-:W-:Y:S01]  /*a7e0*/  BSSY B1, `(.L_x_233) ;  /* 0x000000b000017945 */ /* 0x000fe20003800000 */
[----:B------:R-:W-:Y:S02]  /*a7f0*/  ISETP.LT.OR P3, PT, R42, 0x49, !P0 ;  /* 0x000000492a00780c */ /* 0x000fe40004761670 */
[----:B------:R-:W-:-:S05]  /*a800*/  F2FP.F16.E4M3.UNPACK_B R0, R0 ;  /* 0x00000000ff00723e */ /* 0x000fca00020006ff */
[----:B------:R-:W-:-:S05]  /*a810*/  HADD2.F32 R0, -RZ, R0.H0_H0 ;  /* 0x20000000ff007230 */ /* 0x000fca0000004100 */
[----:B------:R-:W-:-:S04]  /*a820*/  FMUL R0, R0, UR21 ;  /* 0x0000001500007c20 */ /* 0x000fc80008400000 */
[----:B---3--:R-:W-:-:S05]  /*a830*/  FFMA R0, R2, UR20, R0 ;  /* 0x0000001402007c23 */ /* 0x008fca0008000000 */
[----:B0-----:R-:W-:Y:S02]  /*a840*/  F2FP.SATFINITE.E4M3.F32.PACK_AB_MERGE_C R3, RZ, R0, RZ ;  /* 0x00000000ff03723e */ /* 0x001fe400048070ff */
[----:B------:R-:W-:-:S03]  /*a850*/  PRMT R0, RZ, 0x7610, R0 ;  /* 0x00007610ff007816 */ /* 0x000fc60000000000 */
[----:B------:R0:W-:Y:S01]  /*a860*/  @!P2 STG.E.U8 desc[UR14][R30.64+0x41], R3 ;  /* 0x000041031e00a986 */ /* 0x0001e2000c10110e */
[----:B------:R-:W-:Y:S05]  /*a870*/  @P3 BRA `(.L_x_234) ;  /* 0x0000000000043947 */ /* 0x000fea0003800000 */
[----:B------:R3:W5:Y:S02]  /*a880*/  LDG.E.U8 R0, desc[UR14][R24.64+0x48] ;  /* 0x0000480e18007981 */ /* 0x000764000c1e1100 */
.L_x_234:
[----:B------:R-:W-:Y:S05]  /*a890*/  BSYNC B1 ;  /* 0x0000000000017941 */ /* 0x000fea0003800000 */
.L_x_233:
[----:B------:R-:W2:Y:S01]  /*a8a0*/  LDL.LU R2, [R1+0x8] ;  /* 0x0000080001027983 */ /* 0x000ea20000300800 */
        /* <DEDUP_REMOVED lines=12> */
.L_x_236:
[----:B------:R-:W-:Y:S05]  /*a970*/  BSYNC B1 ;  /* 0x0000000000017941 */ /* 0x000fea0003800000 */
.L_x_235:
        /* <DEDUP_REMOVED lines=13> */
.L_x_238:
[----:B------:R-:W-:Y:S05]  /*aa50*/  BSYNC B1 ;  /* 0x0000000000017941 */ /* 0x000fea0003800000 */
.L_x_237:
        /* <DEDUP_REMOVED lines=13> */
.L_x_240:
[----:B------:R-:W-:Y:S05]  /*ab30*/  BSYNC B1 ;  /* 0x0000000000017941 */ /* 0x000fea0003800000 */
.L_x_239:
        /* <DEDUP_REMOVED lines=13> */
.L_x_242:
[----:B------:R-:W-:Y:S05]  /*ac10*/  BSYNC B1 ;  /* 0x0000000000017941 */ /* 0x000fea0003800000 */
.L_x_241:
        /* <DEDUP_REMOVED lines=13> */
.L_x_244:
[----:B------:R-:W-:Y:S05]  /*acf0*/  BSYNC B1 ;  /* 0x0000000000017941 */ /* 0x000fea0003800000 */
.L_x_243:
        /* <DEDUP_REMOVED lines=13> */
.L_x_246:
[----:B------:R-:W-:Y:S05]  /*add0*/  BSYNC B1 ;  /* 0x0000000000017941 */ /* 0x000fea0003800000 */
.L_x_245:
        /* <DEDUP_REMOVED lines=13> */
.L_x_248:
[----:B------:R-:W-:Y:S05]  /*aeb0*/  BSYNC B1 ;  /* 0x0000000000017941 */ /* 0x000fea0003800000 */
.L_x_247:
        /* <DEDUP_REMOVED lines=13> */
.L_x_250:
[----:B------:R-:W-:Y:S05]  /*af90*/  BSYNC B1 ;  /* 0x0000000000017941 */ /* 0x000fea0003800000 */
.L_x_249:
        /* <DEDUP_REMOVED lines=13> */
.L_x_252:
[----:B------:R-:W-:Y:S05]  /*b070*/  BSYNC B1 ;  /* 0x0000000000017941 */ /* 0x000fea0003800000 */
.L_x_251:
        /* <DEDUP_REMOVED lines=13> */
.L_x_254:
[----:B------:R-:W-:Y:S05]  /*b150*/  BSYNC B1 ;  /* 0x0000000000017941 */ /* 0x000fea0003800000 */
.L_x_253:
        /* <DEDUP_REMOVED lines=13> */
.L_x_256:
[----:B------:R-:W-:Y:S05]  /*b230*/  BSYNC B1 ;  /* 0x0000000000017941 */ /* 0x000fea0003800000 */
.L_x_255:
        /* <DEDUP_REMOVED lines=13> */
.L_x_258:
[----:B------:R-:W-:Y:S05]  /*b310*/  BSYNC B1 ;  /* 0x0000000000017941 */ /* 0x000fea0003800000 */
.L_x_257:
        /* <DEDUP_REMOVED lines=13> */
.L_x_260:
[----:B------:R-:W-:Y:S05]  /*b3f0*/  BSYNC B1 ;  /* 0x0000000000017941 */ /* 0x000fea0003800000 */
.L_x_259:
        /* <DEDUP_REMOVED lines=13> */
.L_x_262:
[----:B------:R-:W-:Y:S05]  /*b4d0*/  BSYNC B1 ;  /* 0x0000000000017941 */ /* 0x000fea0003800000 */
.L_x_261:
        /* <DEDUP_REMOVED lines=13> */
.L_x_264:
[----:B------:R-:W-:Y:S05]  /*b5b0*/  BSYNC B1 ;  /* 0x0000000000017941 */ /* 0x000fea0003800000 */
.L_x_263:
        /* <DEDUP_REMOVED lines=13> */
.L_x_266:
[----:B------:R-:W-:Y:S05]  /*b690*/  BSYNC B1 ;  /* 0x0000000000017941 */ /* 0x000fea0003800000 */
.L_x_265:
        /* <DEDUP_REMOVED lines=13> */
.L_x_268:
[----:B------:R-:W-:Y:S05]  /*b770*/  BSYNC B1 ;  /* 0x0000000000017941 */ /* 0x000fea0003800000 */
.L_x_267:
        /* <DEDUP_REMOVED lines=13> */
.L_x_270:
[----:B------:R-:W-:Y:S05]  /*b850*/  BSYNC B1 ;  /* 0x0000000000017941 */ /* 0x000fea0003800000 */
.L_x_269:
        /* <DEDUP_REMOVED lines=13> */
.L_x_272:
[----:B------:R-:W-:Y:S05]  /*b930*/  BSYNC B1 ;  /* 0x0000000000017941 */ /* 0x000fea0003800000 */
.L_x_271:
        /* <DEDUP_REMOVED lines=13> */
.L_x_274:
[----:B------:R-:W-:Y:S05]  /*ba10*/  BSYNC B1 ;  /* 0x0000000000017941 */ /* 0x000fea0003800000 */
.L_x_273:
        /* <DEDUP_REMOVED lines=13> */
.L_x_276:
[----:B------:R-:W-:Y:S05]  /*baf0*/  BSYNC B1 ;  /* 0x0000000000017941 */ /* 0x000fea0003800000 */
.L_x_275:
        /* <DEDUP_REMOVED lines=13> */
.L_x_278:
[----:B------:R-:W-:Y:S05]  /*bbd0*/  BSYNC B1 ;  /* 0x0000000000017941 */ /* 0x000fea0003800000 */
.L_x_277:
        /* <DEDUP_REMOVED lines=13> */
.L_x_280:
[----:B------:R-:W-:Y:S05]  /*bcb0*/  BSYNC B1 ;  /* 0x0000000000017941 */ /* 0x000fea0003800000 */
.L_x_279:
        /* <DEDUP_REMOVED lines=13> */
.L_x_282:
[----:B------:R-:W-:Y:S05]  /*bd90*/  BSYNC B1 ;  /* 0x0000000000017941 */ /* 0x000fea0003800000 */
.L_x_281:
        /* <DEDUP_REMOVED lines=13> */
.L_x_284:
[----:B------:R-:W-:Y:S05]  /*be70*/  BSYNC B1 ;  /* 0x0000000000017941 */ /* 0x000fea0003800000 */
.L_x_283:
        /* <DEDUP_REMOVED lines=13> */
.L_x_286:
[----:B------:R-:W-:Y:S05]  /*bf50*/  BSYNC B1 ;  /* 0x0000000000017941 */ /* 0x000fea0003800000 */
.L_x_285:
        /* <DEDUP_REMOVED lines=13> */
.L_x_288:
[----:B------:R-:W-:Y:S05]  /*c030*/  BSYNC B1 ;  /* 0x0000000000017941 */ /* 0x000fea0003800000 */
.L_x_287:
[----:B------:R-:W-:Y:S05]  /*c040*/  @P1 BRA `(.L_x_289) ;  /* 0x0000002000ac1947 */ /* 0x000fea0003800000 */
[----:B------:R-:W2:Y:S01]  /*c050*/  LDL.LU R2, [R1+0x74] ;  /* 0x0000740001027983 */ /* 0x000ea20000300800 */
[----:B-----5:R-:W-:-:S04]  /*c060*/  LOP3.LUT R0, R0, 0xff, RZ, 0xc0, !PT ;  /* 0x000000ff00007812 */ /* 0x020fc800078ec0ff */
[----:B------:R-:W-:-:S05]  /*c070*/  F2FP.F16.E4M3.UNPACK_B R0, R0 ;  /* 0x00000000ff00723e */ /* 0x000fca00020006ff */
[----:B------:R-:W-:-:S05]  /*c080*/  HADD2.F32 R0, -RZ, R0.H0_H0 ;  /* 0x20000000ff007230 */ /* 0x000fca0000004100 */
[----:B------:R-:W-:-:S04]  /*c090*/  FMUL R0, R0, UR21 ;  /* 0x0000001500007c20 */ /* 0x000fc80008400000 */
[----:B--2---:R-:W-:-:S05]  /*c0a0*/  FFMA R0, R2, UR20, R0 ;  /* 0x0000001402007c23 */ /* 0x004fca0008000000 */
[----:B0-----:R-:W-:-:S05]  /*c0b0*/  F2FP.SATFINITE.E4M3.F32.PACK_AB_MERGE_C R3, RZ, R0, RZ ;  /* 0x00000000ff03723e */ /* 0x001fca00048070ff */
[----:B------:R0:W-:Y:S01]  /*c0c0*/  STG.E.U8 desc[UR14][R30.64+0x79], R3 ;  /* 0x000079031e007986 */ /* 0x0001e2000c10110e */
[----:B------:R-:W-:Y:S05]  /*c0d0*/  BRA `(.L_x_289) ;  /* 0x0000002000887947 */ /* 0x000fea0003800000 */
.L_x_32:
[C---:B------:R-:W-:Y:S01]  /*c0e0*/  ISETP.GE.AND P3, PT, R41.reuse, 0x1, PT ;  /* 0x000000012900780c */ /* 0x040fe20003f66270 */
[----:B------:R-:W2:Y:S01]  /*c0f0*/  LDL.LU R227, [R1+0x10] ;  /* 0x0000100001e37983 */ /* 0x000ea20000300800 */
[----:B------:R-:W-:Y:S01]  /*c100*/  ISETP.GE.AND P2, PT, R41, 0x9, PT ;  /* 0x000000092900780c */ /* 0x000fe20003f46270 */
[----:B------:R-:W-:Y:S01]  /*c110*/  FMUL R225, R225, UR20 ;  /* 0x00000014e1e17c20 */ /* 0x000fe20008400000 */
[----:B------:R-:W-:Y:S01]  /*c120*/  ISETP.LT.OR P0, PT, R42, 0x1, !P3 ;  /* 0x000000012a00780c */ /* 0x000fe20005f01670 */
[----:B------:R-:W-:Y:S01]  /*c130*/  FMUL R226, R226, UR20 ;  /* 0x00000014e2e27c20 */ /* 0x000fe20008400000 */
[C---:B------:R-:W-:Y:S01]  /*c140*/  ISETP.LT.OR P1, PT, R42.reuse, 0x2, !P3 ;  /* 0x000000022a00780c */ /* 0x040fe20005f21670 */
[----:B------:R-:W-:Y:S01]  /*c150*/  FMUL R223, R223, UR20 ;  /* 0x00000014dfdf7c20 */ /* 0x000fe20008400000 */
[----:B------:R-:W-:Y:S01]  /*c160*/  ISETP.LT.OR P6, PT, R42, 0x2, !P2 ;  /* 0x000000022a00780c */ /* 0x000fe200057c1670 */
[----:B------:R-:W-:Y:S01]  /*c170*/  FMUL R224, R224, UR20 ;  /* 0x00000014e0e07c20 */ /* 0x000fe20008400000 */
[----:B------:R-:W-:-:S02]  /*c180*/  F2FP.SATFINITE.E4M3.F32.PACK_AB_MERGE_C R33, RZ, R226, RZ ;  /* 0x000000e2ff21723e */ /* 0x000fc400048070ff */
[----:B------:R-:W-:Y:S01]  /*c190*/  F2FP.SATFINITE.E4M3.F32.PACK_AB_MERGE_C R225, RZ, R225, RZ ;  /* 0x000000e1ffe1723e */ /* 0x000fe200048070ff */
[----:B------:R-:W-:Y:S01]  /*c1a0*/  FMUL R222, R222, UR20 ;  /* 0x00000014dede7c20 */ /* 0x000fe20008400000 */
[C---:B------:R-:W-:Y:S01]  /*c1b0*/  ISETP.LT.OR P5, PT, R42.reuse, 0x1, !P2 ;  /* 0x000000012a00780c */ /* 0x040fe200057a1670 */
[----:B------:R-:W-:Y:S01]  /*c1c0*/  FMUL R221, R221, UR20 ;  /* 0x00000014dddd7c20 */ /* 0x000fe20008400000 */
[----:B------:R-:W-:Y:S01]  /*c1d0*/  F2FP.SATFINITE.E4M3.F32.PACK_AB_MERGE_C R223, RZ, R223, RZ ;  /* 0x000000dfffdf723e */ /* 0x000fe200048070ff */
[----:B------:R0:W-:Y:S01]  /*c1e0*/  @!P0 STG.E.U8 desc[UR14][R24.64], R33 ;  /* 0x0000002118008986 */ /* 0x0001e2000c10110e */
[----:B------:R-:W-:-:S03]  /*c1f0*/  ISETP.LT.OR P0, PT, R42, 0x9, !P3 ;  /* 0x000000092a00780c */ /* 0x000fc60005f01670 */
[----:B------:R-:W-:Y:S01]  /*c200*/  @!P1 STG.E.U8 desc[UR14][R24.64+0x1], R225 ;  /* 0x000001e118009986 */ /* 0x000fe2000c10110e */
[----:B------:R-:W-:-:S03]  /*c210*/  ISETP.LT.OR P1, PT, R42, 0xa, !P3 ;  /* 0x0000000a2a00780c */ /* 0x000fc60005f21670 */
[----:B------:R-:W-:Y:S01]  /*c220*/  @!P6 STG.E.U8 desc[UR14][R26.64+0x1], R223 ;  /* 0x000001df1a00e986 */ /* 0x000fe2000c10110e */
[----:B------:R-:W-:Y:S01]  /*c230*/  ISETP.LT.OR P6, PT, R42, 0xa, !P2 ;  /* 0x0000000a2a00780c */ /* 0x000fe200057c1670 */
[----:B------:R-:W-:Y:S01]  /*c240*/  FMUL R219, R219, UR20 ;  /* 0x00000014dbdb7c20 */ /* 0x000fe20008400000 */
[----:B------:R-:W-:Y:S01]  /*c250*/  F2FP.SATFINITE.E4M3.F32.PACK_AB_MERGE_C R35, RZ, R224, RZ ;  /* 0x000000e0ff23723e */ /* 0x000fe200048070ff */
[----:B------:R-:W-:Y:S01]  /*c260*/  FMUL R220, R220, UR20 ;  /* 0x00000014dcdc7c20 */ /* 0x000fe20008400000 */
[----:B0-----:R-:W-:Y:S01]  /*c270*/  F2FP.SATFINITE.E4M3.F32.PACK_AB_MERGE_C R33, RZ, R222, RZ ;  /* 0x000000deff21723e */ /* 0x001fe200048070ff */
[----:B------:R-:W-:Y:S01]  /*c280*/  FMUL R218, R218, UR20 ;  /* 0x00000014dada7c20 */ /* 0x000fe20008400000 */
[----:B------:R-:W-:Y:S01]  /*c290*/  F2FP.SATFINITE.E4M3.F32.PACK_AB_MERGE_C R221, RZ, R221, RZ ;  /* 0x000000ddffdd723e */ /* 0x000fe200048070ff */
[----:B------:R0:W-:Y:S01]  /*c2a0*/  @!P5 STG.E.U8 desc[UR14][R26.64], R35 ;  /* 0x000000231a00d986 */ /* 0x0001e2000c10110e */
[C---:B------:R-:W-:Y:S02]  /*c2b0*/  ISETP.LT.OR P5, PT, R42.reuse, 0x9, !P2 ;  /* 0x000000092a00780c */ /* 0x040fe400057a1670 */
[----:B------:R-:W-:Y:S01]  /*c2c0*/  F2FP.SATFINITE.E4M3.F32.PACK_AB_MERGE_C R219, RZ, R219, RZ ;  /* 0x000000dbffdb723e */ /* 0x000fe200048070ff */
[----:B------:R3:W-:Y:S01]  /*c2d0*/  @!P0 STG.E.U8 desc[UR14][R24.64+0x8], R33 ;  /* 0x0000082118008986 */ /* 0x0007e2000c10110e */
[----:B------:R-:W-:-:S03]  /*c2e0*/  ISETP.LT.OR P0, PT, R42, 0x11, !P3 ;  /* 0x000000112a00780c */ /* 0x000fc60005f01670 */
[----:B------:R-:W-:Y:S01]  /*c2f0*/  @!P1 STG.E.U8 desc[UR14][R24.64+0x9], R221 ;  /* 0x000009dd18009986 */ /* 0x000fe2000c10110e */
[----:B------:R-:W-:-:S03]  /*c300*/  ISETP.LT.OR P1, PT, R42, 0x12, !P3 ;  /* 0x000000122a00780c */ /* 0x000fc60005f21670 */
[----:B------:R-:W-:Y:S01]  /*c310*/  @!P6 STG.E.U8 desc[UR14][R26.64+0x9], R219 ;  /* 0x000009db1a00e986 */ /* 0x000fe2000c10110e */
[C---:B------:R-:W-:Y:S01]  /*c320*/  ISETP.LT.OR P6, PT, R42.reuse, 0x12, !P2 ;  /* 0x000000122a00780c */ /* 0x040fe200057c1670 */
[----:B------:R-:W-:Y:S01]  /*c330*/  FMUL R217, R217, UR20 ;  /* 0x00000014d9d97c20 */ /* 0x000fe20008400000 */
[----:B0-----:R-:W-:Y:S01]  /*c340*/  F2FP.SATFINITE.E4M3.F32.PACK_AB_MERGE_C R35, RZ, R220, RZ ;  /* 0x000000dcff23723e */ /* 0x001fe200048070ff */
[----:B------:R-:W-:Y:S01]  /*c350*/  FMUL R215, R215, UR20 ;  /* 0x00000014d7d77c20 */ /* 0x000fe20008400000 */
[----:B------:R-:W4:Y:S01]  /*c360*/  LDL.LU R226, [R1+0xc] ;  /* 0x00000c0001e27983 */ /* 0x000f220000300800 */
[----:B---3--:R-:W-:Y:S02]  /*c370*/  F2FP.SATFINITE.E4M3.F32.PACK_AB_MERGE_C R33, RZ, R218, RZ ;  /* 0x000000daff21723e */ /* 0x008fe400048070ff */
[----:B------:R-:W-:Y:S01]  /*c380*/  F2FP.SATFINITE.E4M3.F32.PACK_AB_MERGE_C R217, RZ, R217, RZ ;  /* 0x000000d9ffd9723e */ /* 0x000fe200048070ff */
[----:B------:R0:W-:Y:S01]  /*c390*/  @!P5 STG.E.U8 desc[UR14][R26.64+0x8], R35 ;  /* 0x000008231a00d986 */ /* 0x0001e2000c10110e */
[----:B------:R-:W-:-:S02]  /*c3a0*/  ISETP.LT.OR P5, PT, R42, 0x11, !P2 ;  /* 0x000000112a00780c */ /* 0x000fc400057a1670 */
[----:B------:R-:W-:Y:S01]  /*c3b0*/  F2FP.SATFINITE.E4M3.F32.PACK_AB_MERGE_C R215, RZ, R215, RZ ;  /* 0x000000d7ffd7723e */ /* 0x000fe200048070ff */
[----:B------:R-:W3:Y:S01]  /*c3c0*/  LDL.LU R224, [R1+0x8] ;  /* 0x0000080001e07983 */ /* 0x000ee20000300800 */
[----:B------:R-:W-:-:S03]  /*c3d0*/  FMUL R216, R216, UR20 ;  /* 0x00000014d8d87c20 */ /* 0x000fc60008400000 */
[----:B------:R-:W4:Y:S04]  /*c3e0*/  LDL.LU R225, [R1+0x4] ;  /* 0x0000040001e17983 */ /* 0x000f280000300800 */
[----:B------:R-:W3:Y:S01]  /*c3f0*/  LDL.LU R223, [R1] ;  /* 0x0000000001df7983 */ /* 0x000ee20000300800 */
[----:B0-----:R-:W-:Y:S01]  /*c400*/  F2FP.SATFINITE.E4M3.F32.PACK_AB_MERGE_C R35, RZ, R216, RZ ;  /* 0x000000d8ff23723e */ /* 0x001fe200048070ff */
[----:B------:R-:W-:Y:S01]  /*c410*/  FMUL R214, R214, UR20 ;  /* 0x00000014d6d67c20 */ /* 0x000fe20008400000 */
[----:B------:R-:W-:Y:S01]  /*c420*/  FMUL R213, R213, UR20 ;  /* 0x00000014d5d57c20 */ /* 0x000fe20008400000 */
[----:B------:R0:W-:Y:S01]  /*c430*/  @!P0 STG.E.U8 desc[UR14][R24.64+0x10], R33 ;  /* 0x0000102118008986 */ /* 0x0001e2000c10110e */
[----:B------:R-:W-:Y:S01]  /*c440*/  ISETP.LT.OR P0, PT, R42, 0x19, !P3 ;  /* 0x000000192a00780c */ /* 0x000fe20005f01670 */
[----:B------:R-:W-:Y:S01]  /*c450*/  FMUL R211, R211, UR20 ;  /* 0x00000014d3d37c20 */ /* 0x000fe20008400000 */
[----:B------:R-:W-:Y:S01]  /*c460*/  FMUL R212, R212, UR20 ;  /* 0x00000014d4d47c20 */ /* 0x000fe20008400000 */
[----:B------:R-:W-:Y:S01]  /*c470*/  @!P1 STG.E.U8 desc[UR14][R24.64+0x11], R217 ;  /* 0x000011d918009986 */ /* 0x000fe2000c10110e */
[----:B------:R-:W-:Y:S01]  /*c480*/  ISETP.LT.OR P1, PT, R42, 0x1a, !P3 ;  /* 0x0000001a2a00780c */ /* 0x000fe20005f21670 */
[----:B------:R-:W-:Y:S01]  /*c490*/  FMUL R210, R210, UR20 ;  /* 0x00000014d2d27c20 */ /* 0x000fe20008400000 */
[----:B------:R-:W-:Y:S01]  /*c4a0*/  F2FP.SATFINITE.E4M3.F32.PACK_AB_MERGE_C R213, RZ, R213, RZ ;  /* 0x000000d5ffd5723e */ /* 0x000fe200048070ff */
[----:B------:R-:W-:Y:S01]  /*c4b0*/  @!P6 STG.E.U8 desc[UR14][R26.64+0x11], R215 ;  /* 0x000011d71a00e986 */ /* 0x000fe2000c10110e */
[C---:B------:R-:W-:Y:S01]  /*c4c0*/  ISETP.LT.OR P6, PT, R42.reuse, 0x1a, !P2 ;  /* 0x0000001a2a00780c */ /* 0x040fe200057c1670 */
[----:B------:R-:W-:Y:S01]  /*c4d0*/  FMUL R209, R209, UR20 ;  /* 0x00000014d1d17c20 */ /* 0x000fe20008400000 */
[----:B------:R-:W-:Y:S01]  /*c4e0*/  F2FP.SATFINITE.E4M3.F32.PACK_AB_MERGE_C R211, RZ, R211, RZ ;  /* 0x000000d3ffd3723e */ /* 0x000fe200048070ff */
[----:B------:R1:W-:Y:S01]  /*c4f0*/  @!P5 STG.E.U8 desc[UR14][R26.64+0x10], R35 ;  /* 0x000010231a00d986 */ /* 0x0003e2000c10110e */
[----:B0-----:R-:W-:Y:S01]  /*c500*/  F2FP.SATFINITE.E4M3.F32.PACK_AB_MERGE_C R33, RZ, R214, RZ ;  /* 0x000000d6ff21723e */ /* 0x001fe200048070ff */
[----:B------:R-:W-:Y:S01]  /*c510*/  FMUL R207, R207, UR20 ;  /* 0x00000014cfcf7c20 */ /* 0x000fe20008400000 */
[----:B------:R-:W-:Y:S01]  /*c520*/  ISETP.LT.OR P5, PT, R42, 0x19, !P2 ;  /* 0x000000192a00780c */ /* 0x000fe200057a1670 */
[----:B------:R-:W-:Y:S01]  /*c530*/  FMUL R208, R208, UR20 ;  /* 0x00000014d0d07c20 */ /* 0x000fe20008400000 */
[----:B------:R-:W-:Y:S01]  /*c540*/  F2FP.SATFINITE.E4M3.F32.PACK_AB_MERGE_C R209, RZ, R209, RZ ;  /* 0x000000d1ffd1723e */ /* 0x000fe200048070ff */
[----:B------:R0:W-:Y:S01]  /*c550*/  @!P0 STG.E.U8 desc[UR14][R24.64+0x18], R33 ;  /* 0x0000182118008986 */ /* 0x0001e2000c10110e */
[----:B------:R-:W-:Y:S01]  /*c560*/  ISETP.LT.OR P0, PT, R42, 0x21, !P3 ;  /* 0x000000212a00780c */ /* 0x000fe20005f01670 */
[----:B------:R-:W-:Y:S01]  /*c570*/  FMUL R206, R206, UR20 ;  /* 0x00000014cece7c20 */ /* 0x000fe20008400000 */
[----:B------:R-:W-:Y:S01]  /*c580*/  F2FP.SATFINITE.E4M3.F32.PACK_AB_MERGE_C R207, RZ, R207, RZ ;  /* 0x000000cfffcf723e */ /* 0x000fe200048070ff */
[----:B------:R-:W-:Y:S01]  /*c590*/  @!P1 STG.E.U8 desc[UR14][R24.64+0x19], R213 ;  /* 0x000019d518009986 */ /* 0x000fe2000c10110e */
[C---:B------:R-:W-:Y:S01]  /*c5a0*/  ISETP.LT.OR P1, PT, R42.reuse, 0x22, !P3 ;  /* 0x000000222a00780c */ /* 0x040fe20005f21670 */
[----:B------:R-:W-:Y:S01]  /*c5b0*/  FMUL R205, R205, UR20 ;  /* 0x00000014cdcd7c20 */ /* 0x000fe20008400000 */
[----:B-1----:R-:W-:Y:S01]  /*c5c0*/  F2FP.SATFINITE.E4M3.F32.PACK_AB_MERGE_C R35, RZ, R212, RZ ;  /* 0x000000d4ff23723e */ /* 0x002fe200048070ff */
[----:B------:R-:W-:Y:S01]  /*c5d0*/  @!P6 STG.E.U8 desc[UR14][R26.64+0x19], R211 ;  /* 0x000019d31a00e986 */ /* 0x000fe2000c10110e */
[----:B------:R-:W-:Y:S01]  /*c5e0*/  ISETP.LT.OR P6, PT, R42, 0x22, !P2 ;  /* 0x000000222a00780c */ /* 0x000fe200057c1670 */
        /* <DEDUP_REMOVED lines=9> */
[C---:B------:R-:W-:Y:S01]  /*c680*/  ISETP.LT.OR P0, PT, R42.reuse, 0x29, !P3 ;  /* 0x000000292a00780c */ /* 0x040fe20005f01670 */
[----:B------:R-:W-:Y:S01]  /*c690*/  FMUL R201, R201, UR20 ;  /* 0x00000014c9c97c20 */ /* 0x000fe20008400000 */
[----:B------:R-:W-:Y:S01]  /*c6a0*/  FMUL R199, R199, UR20 ;  /* 0x00000014c7c77c20 */ /* 0x000fe20008400000 */
[----:B------:R-:W-:Y:S01]  /*c6b0*/  @!P1 STG.E.U8 desc[UR14][R24.64+0x21], R209 ;  /* 0x000021d118009986 */ /* 0x000fe2000c10110e */
[----:B------:R-:W-:Y:S01]  /*c6c0*/  ISETP.LT.OR P1, PT, R42, 0x2a, !P3 ;  /* 0x0000002a2a00780c */ /* 0x000fe20005f21670 */
        /* <DEDUP_REMOVED lines=9> */
[C---:B------:R-:W-:Y:S01]  /*c760*/  ISETP.LT.OR P5, PT, R42.reuse, 0x29, !P2 ;  /* 0x000000292a00780c */ /* 0x040fe200057a1670 */
[----:B------:R-:W-:Y:S01]  /*c770*/  FMUL R195, R195, UR20 ;  /* 0x00000014c3c37c20 */ /* 0x000fe20008400000 */
[----:B------:R-:W-:Y:S01]  /*c780*/  F2FP.SATFINITE.E4M3.F32.PACK_AB_MERGE_C R199, RZ, R199, RZ ;  /* 0x000000c7ffc7723e */ /* 0x000fe200048070ff */
[----:B------:R0:W-:Y:S01]  /*c790*/  @!P0 STG.E.U8 desc[UR14][R24.64+0x28], R33 ;  /* 0x0000282118008986 */ /* 0x0001e2000c10110e */
[----:B------:R-:W-:Y:S01]  /*c7a0*/  ISETP.LT.OR P0, PT, R42, 0x31, !P3 ;  /* 0x000000312a00780c */ /* 0x000fe20005f01670 */
[----:B------:R-:W-:Y:S01]  /*c7b0*/  FMUL R196, R196, UR20 ;  /* 0x00000014c4c47c20 */ /* 0x000fe20008400000 */
[----:B------:R-:W-:Y:S01]  /*c7c0*/  F2FP.SATFINITE.E4M3.F32.PACK_AB_MERGE_C R197, RZ, R197, RZ ;  /* 0x000000c5ffc5723e */ /* 0x000fe200048070ff */
[----:B------:R-:W-:Y:S01]  /*c7d0*/  @!P1 STG.E.U8 desc[UR14][R24.64+0x29], R205 ;  /* 0x000029cd18009986 */ /* 0x000fe2000c10110e */
[----:B------:R-:W-:Y:S01]  /*c7e0*/  ISETP.LT.OR P1, PT, R42, 0x32, !P3 ;  /* 0x000000322a00780c */ /* 0x000fe20005f21670 */
[----:B------:R-:W-:Y:S01]  /*c7f0*/  FMUL R194, R194, UR20 ;  /* 0x00000014c2c27c20 */ /* 0x000fe20008400000 */
[----:B-1----:R-:W-:Y:S01]  /*c800*/  F2FP.SATFINITE.E4M3.F32.PACK_AB_MERGE_C R35, RZ, R204, RZ ;  /* 0x000000ccff23723e */ /* 0x002fe200048070ff */
        /* <DEDUP_REMOVED lines=85> */
[----:B------:R-:W-:Y:S01]  /*cd60*/  F2FP.SATFINITE.E4M3.F32.PACK_AB_MERGE_C R171, RZ, R171, RZ ;  /* 0x000000abffab723e */ /* 0x000fe200048070ff */
        /* <DEDUP_REMOVED lines=27> */
[----:B------:R-:W-:Y:S01]  /*cf20*/  ISETP.LT.OR P5, PT, R42, 0x61, !P3 ;  /* 0x000000612a00780c */ /* 0x000fe20005fa1670 */
[----:B------:R-:W-:Y:S01]  /*cf30*/  FMUL R161, R161, UR20 ;  /* 0x00000014a1a17c20 */ /* 0x000fe20008400000 */
[----:B0-----:R-:W-:Y:S01]  /*cf40*/  F2FP.SATFINITE.E4M3.F32.PACK_AB_MERGE_C R33, RZ, R178, RZ ;  /* 0x000000b2ff21723e */ /* 0x001fe200048070ff */
[----:B------:R-:W-:Y:S01]  /*cf50*/  FMUL R160, R160, UR20 ;  /* 0x00000014a0a07c20 */ /* 0x000fe20008400000 */
[----:B------:R-:W-:Y:S01]  /*cf60*/  FMUL R159, R159, UR20 ;  /* 0x000000149f9f7c20 */ /* 0x000fe20008400000 */
[----:B------:R-:W-:Y:S01]  /*cf70*/  FMUL R157, R157, UR20 ;  /* 0x000000149d9d7c20 */ /* 0x000fe20008400000 */
[----:B------:R-:W-:Y:S01]  /*cf80*/  F2FP.SATFINITE.E4M3.F32.PACK_AB_MERGE_C R161, RZ, R161, RZ ;  /* 0x000000a1ffa1723e */ /* 0x000fe200048070ff */
[----:B------:R-:W-:Y:S01]  /*cf90*/  FMUL R158, R158, UR20 ;  /* 0x000000149e9e7c20 */ /* 0x000fe20008400000 */
[----:B------:R-:W-:Y:S01]  /*cfa0*/  FMUL R156, R156, UR20 ;  /* 0x000000149c9c7c20 */ /* 0x000fe20008400000 */
[----:B------:R-:W-:Y:S01]  /*cfb0*/  @!P6 STG.E.U8 desc[UR14][R24.64+0x61], R177 ;  /* 0x000061b11800e986 */ /* 0x000fe2000c10110e */
[C---:B------:R-:W-:Y:S01]  /*cfc0*/  ISETP.LT.OR P6, PT, R42.reuse, 0x69, !P3 ;  /* 0x000000692a00780c */ /* 0x040fe20005fc1670 */
[----:B------:R-:W-:Y:S01]  /*cfd0*/  FMUL R155, R155, UR20 ;  /* 0x000000149b9b7c20 */ /* 0x000fe20008400000 */
[----:B-1----:R-:W-:Y:S01]  /*cfe0*/  F2FP.SATFINITE.E4M3.F32.PACK_AB_MERGE_C R35, RZ, R176, RZ ;  /* 0x000000b0ff23723e */ /* 0x002fe200048070ff */
[----:B------:R0:W-:Y:S01]  /*cff0*/  @!P5 STG.E.U8 desc[UR14][R24.64+0x60], R33 ;  /* 0x000060211800d986 */ /* 0x0001e2000c10110e */
        /* <DEDUP_REMOVED lines=10> */
[----:B------:R-:W-:Y:S01]  /*d0a0*/  F2FP.SATFINITE.E4M3.F32.PACK_AB_MERGE_C R155, RZ, R155, RZ ;  /* 0x0000009bff9b723e */ /* 0x000fe200048070ff */
[----:B------:R1:W-:Y:S01]  /*d0b0*/  @!P6 STG.E.U8 desc[UR14][R24.64+0x68], R37 ;  /* 0x000068251800e986 */ /* 0x0003e2000c10110e */
[C---:B------:R-:W-:Y:S01]  /*d0c0*/  ISETP.LT.OR P6, PT, R42.reuse, 0x71, !P3 ;  /* 0x000000712a00780c */ /* 0x040fe20005fc1670 */
[----:B------:R-:W-:Y:S01]  /*d0d0*/  FMUL R23, R23, UR20 ;  /* 0x0000001417177c20 */ /* 0x000fe20008400000 */
[----:B0-----:R-:W-:Y:S01]  /*d0e0*/  F2FP.SATFINITE.E4M3.F32.PACK_AB_MERGE_C R33, RZ, R172, RZ ;  /* 0x000000acff21723e */ /* 0x001fe200048070ff */
        /* <DEDUP_REMOVED lines=15> */
[C---:B------:R-:W-:Y:S01]  /*d1e0*/  ISETP.LT.OR P6, PT, R42.reuse, 0x79, !P3 ;  /* 0x000000792a00780c */ /* 0x040fe20005fc1670 */
[----:B------:R-:W-:Y:S01]  /*d1f0*/  FMUL R17, R17, UR20 ;  /* 0x0000001411117c20 */ /* 0x000fe20008400000 */
[----:B------:R-:W-:Y:S01]  /*d200*/  ISETP.LT.OR P3, PT, R42, 0x7a, !P3 ;  /* 0x0000007a2a00780c */ /* 0x000fe20005f61670 */
[----:B------:R-:W-:Y:S01]  /*d210*/  @!P0 STG.E.U8 desc[UR14][R24.64+0x71], R169 ;  /* 0x000071a918008986 */ /* 0x000fe2000c10110e */
[----:B0-----:R-:W-:Y:S01]  /*d220*/  F2FP.SATFINITE.E4M3.F32.PACK_AB_MERGE_C R33, RZ, R168, RZ ;  /* 0x000000a8ff21723e */ /* 0x001fe200048070ff */
[----:B------:R-:W-:Y:S01]  /*d230*/  FMUL R18, R18, UR20 ;  /* 0x0000001412127c20 */ /* 0x000fe20008400000 */
[C---:B------:R-:W-:Y:S01]  /*d240*/  ISETP.GE.AND P0, PT, R41.reuse, 0x89, PT ;  /* 0x000000892900780c */ /* 0x040fe20003f06270 */
[----:B------:R-:W-:Y:S01]  /*d250*/  FMUL R16, R16, UR20 ;  /* 0x0000001410107c20 */ /* 0x000fe20008400000 */
[----:B------:R-:W-:Y:S01]  /*d260*/  F2FP.SATFINITE.E4M3.F32.PACK_AB_MERGE_C R21, RZ, R21, RZ ;  /* 0x00000015ff15723e */ /* 0x000fe200048070ff */
[----:B------:R0:W-:Y:S01]  /*d270*/  @!P1 STG.E.U8 desc[UR14][R26.64+0x70], R33 ;  /* 0x000070211a009986 */ /* 0x0001e2000c10110e */
[----:B------:R-:W-:Y:S01]  /*d280*/  ISETP.GE.AND P1, PT, R41, 0x81, PT ;  /* 0x000000812900780c */ /* 0x000fe20003f26270 */
[----:B------:R-:W-:Y:S01]  /*d290*/  FMUL R15, R15, UR20 ;  /* 0x000000140f0f7c20 */ /* 0x000fe20008400000 */
[----:B-1----:R-:W-:Y:S01]  /*d2a0*/  F2FP.SATFINITE.E4M3.F32.PACK_AB_MERGE_C R35, RZ, R166, RZ ;  /* 0x000000a6ff23723e */ /* 0x002fe200048070ff */
[----:B------:R-:W-:Y:S01]  /*d2b0*/  @!P5 STG.E.U8 desc[UR14][R26.64+0x71], R167 ;  /* 0x000071a71a00d986 */ /* 0x000fe2000c10110e */
[C---:B------:R-:W-:Y:S01]  /*d2c0*/  ISETP.LT.OR P5, PT, R42.reuse, 0x79, !P2 ;  /* 0x000000792a00780c */ /* 0x040fe200057a1670 */
[----:B------:R-:W-:Y:S01]  /*d2d0*/  FMUL R13, R13, UR20 ;  /* 0x000000140d0d7c20 */ /* 0x000fe20008400000 */
[C---:B------:R-:W-:Y:S01]  /*d2e0*/  ISETP.LT.OR P2, PT, R42.reuse, 0x7a, !P2 ;  /* 0x0000007a2a00780c */ /* 0x040fe20005741670 */
        /* <DEDUP_REMOVED lines=9> */
[----:B------:R-:W-:Y:S01]  /*d380*/  F2FP.SATFINITE.E4M3.F32.PACK_AB_MERGE_C R17, RZ, R17, RZ ;  /* 0x00000011ff11723e */ /* 0x000fe200048070ff */
[----:B------:R-:W-:Y:S01]  /*d390*/  @!P5 STG.E.U8 desc[UR14][R26.64+0x78], R37 ;  /* 0x000078251a00d986 */ /* 0x000fe2000c10110e */
[C---:B------:R-:W-:Y:S01]  /*d3a0*/  ISETP.LT.OR P5, PT, R42.reuse, 0x1, !P0 ;  /* 0x000000012a00780c */ /* 0x040fe200047a1670 */
[----:B------:R-:W-:Y:S01]  /*d3b0*/  FMUL R9, R9, UR20 ;  /* 0x0000001409097c20 */ /* 0x000fe20008400000 */
[----:B------:R-:W-:Y:S01]  /*d3c0*/  F2FP.SATFINITE.E4M3.F32.PACK_AB_MERGE_C R15, RZ, R15, RZ ;  /* 0x0000000fff0f723e */ /* 0x000fe200048070ff */
[----:B------:R0:W-:Y:S01]  /*d3d0*/  @!P2 STG.E.U8 desc[UR14][R26.64+0x79], R163 ;  /* 0x000079a31a00a986 */ /* 0x0001e2000c10110e */
        /* <DEDUP_REMOVED lines=8> */
[C---:B------:R-:W-:Y:S01]  /*d460*/  ISETP.LT.OR P6, PT, R42.reuse, 0x2, !P0 ;  /* 0x000000022a00780c */ /* 0x040fe200047c1670 */
[----:B------:R-:W-:Y:S01]  /*d470*/  FMUL R7, R7, UR20 ;  /* 0x0000001407077c20 */ /* 0x000fe20008400000 */
[----:B------:R-:W-:Y:S01]  /*d480*/  F2FP.SATFINITE.E4M3.F32.PACK_AB_MERGE_C R11, RZ, R11, RZ ;  /* 0x0000000bff0b723e */ /* 0x000fe200048070ff */
[----:B------:R2:W-:Y:S01]  /*d490*/  @!P5 STG.E.U8 desc[UR14][R30.64], R33 ;  /* 0x000000211e00d986 */ /* 0x0005e2000c10110e */
[----:B------:R-:W-:Y:S01]  /*d4a0*/  ISETP.LT.OR P5, PT, R42, 0x9, !P0 ;  /* 0x000000092a00780c */ /* 0x000fe200047a1670 */
[----:B------:R-:W-:Y:S01]  /*d4b0*/  FMUL R5, R5, UR20 ;  /* 0x0000001405057c20 */ /* 0x000fe20008400000 */
[----:B0-----:R-:W-:Y:S01]  /*d4c0*/  F2FP.SATFINITE.E4M3.F32.PACK_AB_MERGE_C R27, RZ, R156, RZ ;  /* 0x0000009cff1b723e */ /* 0x001fe200048070ff */
[----:B-----5:R-:W-:Y:S01]  /*d4d0*/  FMUL R0, R0, UR20 ;  /* 0x0000001400007c20 */ /* 0x020fe20008400000 */
[----:B------:R-:W-:Y:S01]  /*d4e0*/  F2FP.SATFINITE.E4M3.F32.PACK_AB_MERGE_C R9, RZ, R9, RZ ;  /* 0x00000009ff09723e */ /* 0x000fe200048070ff */
[----:B------:R-:W-:Y:S01]  /*d4f0*/  FMUL R6, R6, UR20 ;  /* 0x0000001406067c20 */ /* 0x000fe20008400000 */
[----:B------:R-:W-:Y:S01]  /*d500*/  F2FP.SATFINITE.E4M3.F32.PACK_AB_MERGE_C R7, RZ, R7, RZ ;  /* 0x00000007ff07723e */ /* 0x000fe200048070ff */
[----:B------:R-:W4:Y:S01]  /*d510*/  LDL.LU R221, [R1+0x14] ;  /* 0x0000140001dd7983 */ /* 0x000f220000300800 */
[----:B-1----:R-:W-:Y:S01]  /*d520*/  F2FP.SATFINITE.E4M3.F32.PACK_AB_MERGE_C R25, RZ, R158, RZ ;  /* 0x0000009eff19723e */ /* 0x002fe200048070ff */
[----:B------:R-:W-:Y:S01]  /*d530*/  FMUL R2, R2, UR20 ;  /* 0x0000001402027c20 */ /* 0x000fe20008400000 */
[----:B------:R-:W-:Y:S01]  /*d540*/  F2FP.SATFINITE.E4M3.F32.PACK_AB_MERGE_C R5, RZ, R5, RZ ;  /* 0x00000005ff05723e */ /* 0x000fe200048070ff */
[----:B------:R-:W-:Y:S01]  /*d550*/  @!P6 STG.E.U8 desc[UR14][R30.64+0x1], R159 ;  /* 0x0000019f1e00e986 */ /* 0x000fe2000c10110e */
[C---:B------:R-:W-:Y:S01]  /*d560*/  ISETP.LT.OR P6, PT, R42.reuse, 0xa, !P0 ;  /* 0x0000000a2a00780c */ /* 0x040fe200047c1670 */
[----:B------:R-:W-:Y:S01]  /*d570*/  FMUL R3, R3, UR20 ;  /* 0x0000001403037c20 */ /* 0x000fe20008400000 */
[----:B--2---:R-:W-:Y:S01]  /*d580*/  F2FP.SATFINITE.E4M3.F32.PACK_AB_MERGE_C R33, RZ, R152, RZ ;  /* 0x00000098ff21723e */ /* 0x004fe200048070ff */
[----:B------:R-:W-:Y:S01]  /*d590*/  @!P2 STG.E.U8 desc[UR14][R28.64+0x9], R157 ;  /* 0x0000099d1c00a986 */ /* 0x000fe2000c10110e */
[----:B------:R-:W-:Y:S01]  /*d5a0*/  ISETP.LT.OR P2, PT, R42, 0x12, !P1 ;  /* 0x000000122a00780c */ /* 0x000fe20004f41670 */
[----:B------:R-:W-:-:S02]  /*d5b0*/  FMUL R4, R4, UR20 ;  /* 0x0000001404047c20 */ /* 0x000fc40008400000 */
[----:B------:R0:W-:Y:S01]  /*d5c0*/  @!P3 STG.E.U8 desc[UR14][R28.64+0x8], R25 ;  /* 0x000008191c00b986 */ /* 0x0001e2000c10110e */
[----:B------:R-:W-:-:S03]  /*d5d0*/  ISETP.LT.OR P3, PT, R42, 0x11, !P1 ;  /* 0x000000112a00780c */ /* 0x000fc60004f61670 */
[----:B------:R1:W-:Y:S01]  /*d5e0*/  @!P5 STG.E.U8 desc[UR14][R30.64+0x8], R27 ;  /* 0x0000081b1e00d986 */ /* 0x0003e2000c10110e */
[----:B------:R-:W-:-:S03]  /*d5f0*/  ISETP.LT.OR P5, PT, R42, 0x11, !P0 ;  /* 0x000000112a00780c */ /* 0x000fc600047a1670 */
[----:B------:R-:W-:Y:S01]  /*d600*/  @!P6 STG.E.U8 desc[UR14][R30.64+0x9], R155 ;  /* 0x0000099b1e00e986 */ /* 0x000fe2000c10110e */
[----:B------:R-:W-:-:S03]  /*d610*/  ISETP.LT.OR P6, PT, R42, 0x12, !P0 ;  /* 0x000000122a00780c */ /* 0x000fc600047c1670 */
[----:B------:R-:W-:Y:S01]  /*d620*/  @!P2 STG.E.U8 desc[UR14][R28.64+0x11], R153 ;  /* 0x000011991c00a986 */ /* 0x000fe2000c10110e */
[----:B------:R-:W-:Y:S02]  /*d630*/  ISETP.LT.OR P2, PT, R42, 0x1a, !P1 ;  /* 0x0000001a2a00780c */ /* 0x000fe40004f41670 */
[----:B0-----:R-:W-:Y:S01]  /*d640*/  F2FP.SATFINITE.E4M3.F32.PACK_AB_MERGE_C R25, RZ, R154, RZ ;  /* 0x0000009aff19723e */ /* 0x001fe200048070ff */
[----:B------:R-:W2:Y:S01]  /*d650*/  LDL.LU R220, [R1+0x18] ;  /* 0x0000180001dc7983 */ /* 0x000ea20000300800 */
[----:B-1----:R-:W-:-:S03]  /*d660*/  F2FP.SATFINITE.E4M3.F32.PACK_AB_MERGE_C R27, RZ, R20, RZ ;  /* 0x00000014ff1b723e */ /* 0x002fc600048070ff */
[----:B------:R0:W-:Y:S01]  /*d670*/  @!P3 STG.E.U8 desc[UR14][R28.64+0x10], R25 ;  /* 0x000010191c00b986 */ /* 0x0001e2000c10110e */
[----:B------:R-:W-:-:S03]  /*d680*/  ISETP.LT.OR P3, PT, R42, 0x19, !P1 ;  /* 0x000000192a00780c */ /* 0x000fc60004f61670 */
[----:B------:R-:W-:Y:S01]  /*d690*/  @!P5 STG.E.U8 desc[UR14][R30.64+0x10], R33 ;  /* 0x000010211e00d986 */ /* 0x000fe2000c10110e */
[----:B------:R-:W-:-:S03]  /*d6a0*/  ISETP.LT.OR P5, PT, R42, 0x19, !P0 ;  /* 0x000000192a00780c */ /* 0x000fc600047a1670 */
[----:B------:R1:W-:Y:S01]  /*d6b0*/  @!P6 STG.E.U8 desc[UR14][R30.64+0x11], R23 ;  /* 0x000011171e00e986 */ /* 0x0003e2000c10110e */
[----:B------:R-:W-:-:S03]  /*d6c0*/  ISETP.LT.OR P6, PT, R42, 0x1a, !P0 ;  /* 0x0000001a2a00780c */ /* 0x000fc600047c1670 */
[----:B------:R3:W-:Y:S01]  /*d6d0*/  @!P2 STG.E.U8 desc[UR14][R28.64+0x19], R21 ;  /* 0x000019151c00a986 */ /* 0x0007e2000c10110e */
[C---:B------:R-:W-:Y:S02]  /*d6e0*/  ISETP.LT.OR P2, PT, R42.reuse, 0x22, !P1 ;  /* 0x000000222a00780c */ /* 0x040fe40004f41670 */
[----:B0-----:R-:W-:Y:S01]  /*d6f0*/  F2FP.SATFINITE.E4M3.F32.PACK_AB_MERGE_C R25, RZ, R22, RZ ;  /* 0x00000016ff19723e */ /* 0x001fe200048070ff */
[----:B------:R-:W2:Y:S04]  /*d700*/  LDL.LU R222, [R1+0x1c] ;  /* 0x00001c0001de7983 */ /* 0x000ea80000300800 */
[----:B------:R-:W-:Y:S01]  /*d710*/  @!P3 STG.E.U8 desc[UR14][R28.64+0x18], R25 ;  /* 0x000018191c00b986 */ /* 0x000fe2000c10110e */
[C---:B------:R-:W-:Y:S02]  /*d720*/  ISETP.LT.OR P3, PT, R42.reuse, 0x21, !P1 ;  /* 0x000000212a00780c */ /* 0x040fe40004f61670 */
[----:B-1----:R-:W-:Y:S01]  /*d730*/  F2FP.SATFINITE.E4M3.F32.PACK_AB_MERGE_C R23, RZ, R18, RZ ;  /* 0x00000012ff17723e */ /* 0x002fe200048070ff */
[----:B------:R-:W-:Y:S01]  /*d740*/  @!P5 STG.E.U8 desc[UR14][R30.64+0x18], R27 ;  /* 0x0000181b1e00d986 */ /* 0x000fe2000c10110e */
[----:B------:R-:W-:-:S02]  /*d750*/  ISETP.LT.OR P5, PT, R42, 0x21, !P0 ;  /* 0x000000212a00780c */ /* 0x000fc400047a1670 */
[----:B---3--:R-:W-:Y:S01]  /*d760*/  F2FP.SATFINITE.E4M3.F32.PACK_AB_MERGE_C R21, RZ, R16, RZ ;  /* 0x00000010ff15723e */ /* 0x008fe200048070ff */
[----:B------:R0:W-:Y:S01]  /*d770*/  @!P6 STG.E.U8 desc[UR14][R30.64+0x19], R19 ;  /* 0x000019131e00e986 */ /* 0x0001e2000c10110e */
[----:B------:R-:W-:-:S03]  /*d780*/  ISETP.LT.OR P6, PT, R42, 0x22, !P0 ;  /* 0x000000222a00780c */ /* 0x000fc600047c1670 */
[----:B------:R1:W-:Y:S01]  /*d790*/  @!P2 STG.E.U8 desc[UR14][R28.64+0x21], R17 ;  /* 0x000021111c00a986 */ /* 0x0003e2000c10110e */
[----:B------:R-:W-:-:S03]  /*d7a0*/  ISETP.LT.OR P2, PT, R42, 0x2a, !P1 ;  /* 0x0000002a2a00780c */ /* 0x000fc60004f41670 */
[----:B------:R-:W-:Y:S01]  /*d7b0*/  @!P3 STG.E.U8 desc[UR14][R28.64+0x20], R23 ;  /* 0x000020171c00b986 */ /* 0x000fe2000c10110e */
[----:B------:R-:W-:-:S03]  /*d7c0*/  ISETP.LT.OR P3, PT, R42, 0x29, !P1 ;  /* 0x000000292a00780c */ /* 0x000fc60004f61670 */
[----:B------:R-:W-:Y:S01]  /*d7d0*/  @!P5 STG.E.U8 desc[UR14][R30.64+0x20], R21 ;  /* 0x000020151e00d986 */ /* 0x000fe2000c10110e */
[C---:B------:R-:W-:Y:S02]  /*d7e0*/  ISETP.LT.OR P5, PT, R42.reuse, 0x29, !P0 ;  /* 0x000000292a00780c */ /* 0x040fe400047a1670 */
[----:B0-----:R-:W-:Y:S01]  /*d7f0*/  F2FP.SATFINITE.E4M3.F32.PACK_AB_MERGE_C R19, RZ, R14, RZ ;  /* 0x0000000eff13723e */ /* 0x001fe200048070ff */
[----:B------:R0:W-:Y:S01]  /*d800*/  @!P6 STG.E.U8 desc[UR14][R30.64+0x21], R15 ;  /* 0x0000210f1e00e986 */ /* 0x0001e2000c10110e */
[C---:B------:R-:W-:Y:S02]  /*d810*/  ISETP.LT.OR P6, PT, R42.reuse, 0x2a, !P0 ;  /* 0x0000002a2a00780c */ /* 0x040fe400047c1670 */
[----:B-1----:R-:W-:Y:S01]  /*d820*/  F2FP.SATFINITE.E4M3.F32.PACK_AB_MERGE_C R17, RZ, R12, RZ ;  /* 0x0000000cff11723e */ /* 0x002fe200048070ff */
        /* <DEDUP_REMOVED lines=15> */
[----:B0-----:R-:W-:Y:S02]  /*d920*/  F2FP.SATFINITE.E4M3.F32.PACK_AB_MERGE_C R11, RZ, R6, RZ ;  /* 0x00000006ff0b723e */ /* 0x001fe400048070ff */
[C---:B------:R-:W-:Y:S01]  /*d930*/  ISETP.LT.OR P5, PT, R42.reuse, 0x39, !P0 ;  /* 0x000000392a00780c */ /* 0x040fe200047a1670 */
[----:B------:R0:W-:Y:S01]  /*d940*/  @!P6 STG.E.U8 desc[UR14][R30.64+0x31], R7 ;  /* 0x000031071e00e986 */ /* 0x0001e2000c10110e */
[----:B-1----:R-:W-:Y:S02]  /*d950*/  F2FP.SATFINITE.E4M3.F32.PACK_AB_MERGE_C R9, RZ, R4, RZ ;  /* 0x00000004ff09723e */ /* 0x002fe400048070ff */
[C---:B------:R-:W-:Y:S01]  /*d960*/  ISETP.LT.OR P6, PT, R42.reuse, 0x3a, !P0 ;  /* 0x0000003a2a00780c */ /* 0x040fe200047c1670 */
[----:B------:R1:W-:Y:S04]  /*d970*/  @!P2 STG.E.U8 desc[UR14][R28.64+0x39], R5 ;  /* 0x000039051c00a986 */ /* 0x0003e8000c10110e */
[----:B------:R3:W-:Y:S01]  /*d980*/  @!P3 STG.E.U8 desc[UR14][R28.64+0x38], R11 ;  /* 0x0000380b1c00b986 */ /* 0x0007e2000c10110e */
[----:B------:R-:W-:Y:S01]  /*d990*/  FMUL R4, R227, UR20 ;  /* 0x00000014e3047c20 */ /* 0x000fe20008400000 */
[----:B------:R-:W-:-:S02]  /*d9a0*/  ISETP.LT.OR P3, PT, R42, 0x41, !P1 ;  /* 0x000000412a00780c */ /* 0x000fc40004f61670 */
[----:B0-----:R-:W-:Y:S02]  /*d9b0*/  F2FP.SATFINITE.E4M3.F32.PACK_AB_MERGE_C R7, RZ, R3, RZ ;  /* 0x00000003ff07723e */ /* 0x001fe400048070ff */
[----:B-1----:R-:W-:Y:S01]  /*d9c0*/  F2FP.SATFINITE.E4M3.F32.PACK_AB_MERGE_C R5, RZ, R0, RZ ;  /* 0x00000000ff05723e */ /* 0x002fe200048070ff */
[----:B------:R-:W-:Y:S01]  /*d9d0*/  FMUL R0, R223, UR20 ;  /* 0x00000014df007c20 */ /* 0x000fe20008400000 */
[----:B------:R-:W-:Y:S01]  /*d9e0*/  ISETP.LT.OR P2, PT, R42, 0x42, !P1 ;  /* 0x000000422a00780c */ /* 0x000fe20004f41670 */
[----:B------:R-:W2:Y:S01]  /*d9f0*/  LDL.LU R223, [R1+0x20] ;  /* 0x0000200001df7983 */ /* 0x000ea20000300800 */
[----:B---3--:R-:W-:Y:S02]  /*da00*/  F2FP.SATFINITE.E4M3.F32.PACK_AB_MERGE_C R11, RZ, R2, RZ ;  /* 0x00000002ff0b723e */ /* 0x008fe400048070ff */
[----:B------:R-:W-:Y:S01]  /*da10*/  F2FP.SATFINITE.E4M3.F32.PACK_AB_MERGE_C R13, RZ, R0, RZ ;  /* 0x00000000ff0d723e */ /* 0x000fe200048070ff */
[----:B----4-:R-:W-:Y:S01]  /*da20*/  FMUL R0, R225, UR20 ;  /* 0x00000014e1007c20 */ /* 0x010fe20008400000 */
[----:B------:R-:W-:Y:S01]  /*da30*/  FMUL R2, R224, UR20 ;  /* 0x00000014e0027c20 */ /* 0x000fe20008400000 */
[----:B------:R-:W3:Y:S04]  /*da40*/  LDL.LU R225, [R1+0x24] ;  /* 0x0000240001e17983 */ /* 0x000ee80000300800 */
[----:B------:R-:W4:Y:S01]  /*da50*/  LDL.LU R224, [R1+0x28] ;  /* 0x0000280001e07983 */ /* 0x000f220000300800 */
[----:B------:R-:W-:-:S03]  /*da60*/  FMUL R3, R226, UR20 ;  /* 0x00000014e2037c20 */ /* 0x000fc60008400000 */
[----:B------:R-:W4:Y:S04]  /*da70*/  LDL.LU R226, [R1+0x2c] ;  /* 0x00002c0001e27983 */ /* 0x000f280000300800 */
[----:B------:R-:W4:Y:S04]  /*da80*/  LDL.LU R227, [R1+0x30] ;  /* 0x0000300001e37983 */ /* 0x000f280000300800 */
[----:B------:R-:W-:Y:S01]  /*da90*/  @!P5 STG.E.U8 desc[UR14][R30.64+0x38], R9 ;  /* 0x000038091e00d986 */ /* 0x000fe2000c10110e */
[----:B------:R-:W-:-:S03]  /*daa0*/  ISETP.LT.OR P5, PT, R42, 0x41, !P0 ;  /* 0x000000412a00780c */ /* 0x000fc600047a1670 */
[----:B------:R0:W-:Y:S01]  /*dab0*/  @!P6 STG.E.U8 desc[UR14][R30.64+0x39], R7 ;  /* 0x000039071e00e986 */ /* 0x0001e2000c10110e */
[----:B------:R-:W-:-:S03]  /*dac0*/  ISETP.LT.OR P6, PT, R42, 0x42, !P0 ;  /* 0x000000422a00780c */ /* 0x000fc600047c1670 */
[----:B------:R-:W-:Y:S01]  /*dad0*/  @!P3 STG.E.U8 desc[UR14][R28.64+0x40], R11 ;  /* 0x0000400b1c00b986 */ /* 0x000fe2000c10110e */
[----:B------:R-:W-:-:S03]  /*dae0*/  ISETP.LT.OR P3, PT, R42, 0x49, !P1 ;  /* 0x000000492a00780c */ /* 0x000fc60004f61670 */
[----:B------:R1:W-:Y:S01]  /*daf0*/  @!P2 STG.E.U8 desc[UR14][R28.64+0x41], R5 ;  /* 0x000041051c00a986 */ /* 0x0003e2000c10110e */
[----:B0-----:R-:W-:-:S03]  /*db00*/  F2FP.SATFINITE.E4M3.F32.PACK_AB_MERGE_C R7, RZ, R0, RZ ;  /* 0x00000000ff07723e */ /* 0x001fc600048070ff */
[----:B------:R-:W-:Y:S01]  /*db10*/  @!P5 STG.E.U8 desc[UR14][R30.64+0x40], R13 ;  /* 0x0000400d1e00d986 */ /* 0x000fe2000c10110e */
[C---:B------:R-:W-:Y:S02]  /*db20*/  ISETP.LT.OR P2, PT, R42.reuse, 0x4a, !P1 ;  /* 0x0000004a2a00780c */ /* 0x040fe40004f41670 */
[----:B-1----:R-:W-:Y:S01]  /*db30*/  F2FP.SATFINITE.E4M3.F32.PACK_AB_MERGE_C R5, RZ, R2, RZ ;  /* 0x00000002ff05723e */ /* 0x002fe200048070ff */
[----:B------:R0:W-:Y:S01]  /*db40*/  @!P6 STG.E.U8 desc[UR14][R30.64+0x41], R7 ;  /* 0x000041071e00e986 */ /* 0x0001e2000c10110e */
[C---:B------:R-:W-:Y:S02]  /*db50*/  ISETP.LT.OR P5, PT, R42.reuse, 0x49, !P0 ;  /* 0x000000492a00780c */ /* 0x040fe400047a1670 */
[C---:B------:R-:W-:Y:S01]  /*db60*/  ISETP.LT.OR P6, PT, R42.reuse, 0x4a, !P0 ;  /* 0x0000004a2a00780c */ /* 0x040fe200047c1670 */
[----:B------:R1:W-:Y:S01]  /*db70*/  @!P3 STG.E.U8 desc[UR14][R28.64+0x48], R5 ;  /* 0x000048051c00b986 */ /* 0x0003e2000c10110e */
[----:B------:R-:W-:Y:S02]  /*db80*/  ISETP.LT.OR P3, PT, R42, 0x51, !P1 ;  /* 0x000000512a00780c */ /* 0x000fe40004f61670 */
[----:B------:R-:W-:-:S02]  /*db90*/  F2FP.SATFINITE.E4M3.F32.PACK_AB_MERGE_C R9, RZ, R3, RZ ;  /* 0x00000003ff09723e */ /* 0x000fc400048070ff */
[----:B------:R-:W-:-:S03]  /*dba0*/  F2FP.SATFINITE.E4M3.F32.PACK_AB_MERGE_C R11, RZ, R4, RZ ;  /* 0x00000004ff0b723e */ /* 0x000fc600048070ff */
[----:B------:R1:W-:Y:S04]  /*dbb0*/  @!P2 STG.E.U8 desc[UR14][R28.64+0x49], R9 ;  /* 0x000049091c00a986 */ /* 0x0003e8000c10110e */
[----:B------:R-:W-:Y:S01]  /*dbc0*/  @!P5 STG.E.U8 desc[UR14][R30.64+0x48], R11 ;  /* 0x0000480b1e00d986 */ /* 0x000fe2000c10110e */
[----:B------:R-:W-:-:S03]  /*dbd0*/  FMUL R0, R221, UR20 ;  /* 0x00000014dd007c20 */ /* 0x000fc60008400000 */
[----:B------:R-:W4:Y:S02]  /*dbe0*/  LDL.LU R221, [R1+0x34] ;  /* 0x0000340001dd7983 */ /* 0x000f240000300800 */
[----:B0-----:R-:W-:-:S05]  /*dbf0*/  F2FP.SATFINITE.E4M3.F32.PACK_AB_MERGE_C R7, RZ, R0, RZ ;  /* 0x00000000ff07723e */ /* 0x001fca00048070ff */
[----:B------:R-:W-:Y:S01]  /*dc00*/  @!P6 STG.E.U8 desc[UR14][R30.64+0x49], R7 ;  /* 0x000049071e00e986 */ /* 0x000fe2000c10110e */
[----:B--2---:R-:W-:-:S03]  /*dc10*/  FMUL R2, R220, UR20 ;  /* 0x00000014dc027c20 */ /* 0x004fc60008400000 */
[----:B------:R-:W2:Y:S02]  /*dc20*/  LDL.LU R220, [R1+0x38] ;  /* 0x0000380001dc7983 */ /* 0x000ea40000300800 */
[----:B-1----:R-:W-:-:S05]  /*dc30*/  F2FP.SATFINITE.E4M3.F32.PACK_AB_MERGE_C R5, RZ, R2, RZ ;  /* 0x00000002ff05723e */ /* 0x002fca00048070ff */
[----:B------:R0:W-:Y:S01]  /*dc40*/  @!P3 STG.E.U8 desc[UR14][R28.64+0x50], R5 ;  /* 0x000050051c00b986 */ /* 0x0001e2000c10110e */
[----:B------:R-:W-:-:S03]  /*dc50*/  FMUL R3, R222, UR20 ;  /* 0x00000014de037c20 */ /* 0x000fc60008400000 */
[----:B------:R-:W2:Y:S02]  /*dc60*/  LDL.LU R222, [R1+0x3c] ;  /* 0x00003c0001de7983 */ /* 0x000ea40000300800 */
[----:B------:R-:W-:Y:S01]  /*dc70*/  F2FP.SATFINITE.E4M3.F32.PACK_AB_MERGE_C R9, RZ, R3, RZ ;  /* 0x00000003ff09723e */ /* 0x000fe200048070ff */
[----:B------:R-:W-:Y:S02]  /*dc80*/  FMUL R0, R223, UR20 ;  /* 0x00000014df007c20 */ /* 0x000fe40008400000 */
[----:B------:R-:W2:Y:S03]  /*dc90*/  LDL.LU R223, [R1+0x40] ;  /* 0x0000400001df7983 */ /* 0x000ea60000300800 */
[----:B------:R-:W-:Y:S01]  /*dca0*/  F2FP.SATFINITE.E4M3.F32.PACK_AB_MERGE_C R13, RZ, R0, RZ ;  /* 0x00000000ff0d723e */ /* 0x000fe200048070ff */
[----:B---3--:R-:W-:Y:S02]  /*dcb0*/  FMUL R2, R225, UR20 ;  /* 0x00000014e1027c20 */ /* 0x008fe40008400000 */
[----:B------:R-:W3:Y:S01]  /*dcc0*/  LDL.LU R225, [R1+0x44] ;  /* 0x0000440001e17983 */ /* 0x000ee20000300800 */
[----:B----4-:R-:W-:-:S03]  /*dcd0*/  FMUL R0, R224, UR20 ;  /* 0x00000014e0007c20 */ /* 0x010fc60008400000 */
[----:B------:R-:W4:Y:S01]  /*dce0*/  LDL.LU R224, [R1+0x48] ;  /* 0x0000480001e07983 */ /* 0x000f220000300800 */
[----:B------:R-:W-:Y:S01]  /*dcf0*/  FMUL R3, R226, UR20 ;  /* 0x00000014e2037c20 */ /* 0x000fe20008400000 */
[----:B0-----:R-:W-:Y:S02]  /*dd00*/  F2FP.SATFINITE.E4M3.F32.PACK_AB_MERGE_C R5, RZ, R0, RZ ;  /* 0x00000000ff05723e */ /* 0x001fe400048070ff */
[----:B------:R-:W4:Y:S01]  /*dd10*/  LDL.LU R226, [R1+0x4c] ;  /* 0x00004c0001e27983 */ /* 0x000f220000300800 */
[----:B------:R-:W-:-:S03]  /*dd20*/  FMUL R0, R227, UR20 ;  /* 0x00000014e3007c20 */ /* 0x000fc60008400000 */
[----:B------:R-:W4:Y:S01]  /*dd30*/  LDL.LU R227, [R1+0x50] ;  /* 0x0000500001e37983 */ /* 0x000f220000300800 */
[C---:B------:R-:W-:Y:S02]  /*dd40*/  ISETP.LT.OR P2, PT, R42.reuse, 0x52, !P1 ;  /* 0x000000522a00780c */ /* 0x040fe40004f41670 */
[C---:B------:R-:W-:Y:S01]  /*dd50*/  ISETP.LT.OR P6, PT, R42.reuse, 0x52, !P0 ;  /* 0x000000522a00780c */ /* 0x040fe200047c1670 */
[----:B------:R-:W4:Y:S01]  /*dd60*/  LDL.LU R219, [R1+0x54] ;  /* 0x0000540001db7983 */ /* 0x000f220000300800 */
[C---:B------:R-:W-:Y:S02]  /*dd70*/  ISETP.LT.OR P5, PT, R42.reuse, 0x51, !P0 ;  /* 0x000000512a00780c */ /* 0x040fe400047a1670 */
[----:B------:R-:W-:Y:S02]  /*dd80*/  ISETP.LT.OR P3, PT, R42, 0x59, !P1 ;  /* 0x000000592a00780c */ /* 0x000fe40004f61670 */
[----:B------:R-:W-:Y:S02]  /*dd90*/  F2FP.SATFINITE.E4M3.F32.PACK_AB_MERGE_C R7, RZ, R2, RZ ;  /* 0x00000002ff07723e */ /* 0x000fe400048070ff */
[----:B------:R-:W-:-:S03]  /*dda0*/  F2FP.SATFINITE.E4M3.F32.PACK_AB_MERGE_C R11, RZ, R0, RZ ;  /* 0x00000000ff0b723e */ /* 0x000fc600048070ff */
[----:B------:R0:W-:Y:S01]  /*ddb0*/  @!P2 STG.E.U8 desc[UR14][R28.64+0x51], R9 ;  /* 0x000051091c00a986 */ /* 0x0001e2000c10110e */
[----:B------:R-:W-:-:S03]  /*ddc0*/  ISETP.LT.OR P2, PT, R42, 0x5a, !P1 ;  /* 0x0000005a2a00780c */ /* 0x000fc60004f41670 */
[----:B------:R-:W-:Y:S01]  /*ddd0*/  @!P6 STG.E.U8 desc[UR14][R30.64+0x51], R7 ;  /* 0x000051071e00e986 */ /* 0x000fe2000c10110e */
[----:B------:R-:W-:-:S03]  /*dde0*/  ISETP.LT.OR P6, PT, R42, 0x5a, !P0 ;  /* 0x0000005a2a00780c */ /* 0x000fc600047c1670 */
[----:B------:R-:W-:Y:S01]  /*ddf0*/  @!P5 STG.E.U8 desc[UR14][R30.64+0x50], R13 ;  /* 0x0000500d1e00d986 */ /* 0x000fe2000c10110e */
[----:B0-----:R-:W-:-:S03]  /*de00*/  F2FP.SATFINITE.E4M3.F32.PACK_AB_MERGE_C R9, RZ, R3, RZ ;  /* 0x00000003ff09723e */ /* 0x001fc600048070ff */
[----:B------:R0:W-:Y:S04]  /*de10*/  @!P3 STG.E.U8 desc[UR14][R28.64+0x58], R5 ;  /* 0x000058051c00b986 */ /* 0x0001e8000c10110e */
[----:B------:R1:W-:Y:S01]  /*de20*/  @!P2 STG.E.U8 desc[UR14][R28.64+0x59], R9 ;  /* 0x000059091c00a986 */ /* 0x0003e2000c10110e */
[----:B------:R-:W-:-:S03]  /*de30*/  FMUL R0, R221, UR20 ;  /* 0x00000014dd007c20 */ /* 0x000fc60008400000 */
[----:B------:R-:W4:Y:S02]  /*de40*/  LDL.LU R221, [R1+0x58] ;  /* 0x0000580001dd7983 */ /* 0x000f240000300800 */
[----:B0-----:R-:W-:-:S05]  /*de50*/  F2FP.SATFINITE.E4M3.F32.PACK_AB_MERGE_C R5, RZ, R0, RZ ;  /* 0x00000000ff05723e */ /* 0x001fca00048070ff */
[----:B------:R0:W-:Y:S01]  /*de60*/  @!P6 STG.E.U8 desc[UR14][R30.64+0x59], R5 ;  /* 0x000059051e00e986 */ /* 0x0001e2000c10110e */
[----:B--2---:R-:W-:-:S03]  /*de70*/  FMUL R2, R220, UR20 ;  /* 0x00000014dc027c20 */ /* 0x004fc60008400000 */
[----:B------:R-:W2:Y:S02]  /*de80*/  LDL.LU R220, [R1+0x5c] ;  /* 0x00005c0001dc7983 */ /* 0x000ea40000300800 */
[----:B------:R-:W-:Y:S01]  /*de90*/  F2FP.SATFINITE.E4M3.F32.PACK_AB_MERGE_C R7, RZ, R2, RZ ;  /* 0x00000002ff07723e */ /* 0x000fe200048070ff */
[----:B------:R-:W-:Y:S02]  /*dea0*/  FMUL R3, R222, UR20 ;  /* 0x00000014de037c20 */ /* 0x000fe40008400000 */
[----:B------:R-:W2:Y:S03]  /*deb0*/  LDL.LU R222, [R1+0x60] ;  /* 0x0000600001de7983 */ /* 0x000ea60000300800 */
[----:B-1----:R-:W-:Y:S01]  /*dec0*/  F2FP.SATFINITE.E4M3.F32.PACK_AB_MERGE_C R9, RZ, R3, RZ ;  /* 0x00000003ff09723e */ /* 0x002fe200048070ff */
[----:B------:R-:W-:Y:S02]  /*ded0*/  FMUL R4, R223, UR20 ;  /* 0x00000014df047c20 */ /* 0x000fe40008400000 */
[----:B------:R-:W2:Y:S01]  /*dee0*/  LDL.LU R223, [R1+0x64] ;  /* 0x0000640001df7983 */ /* 0x000ea20000300800 */
[----:B---3--:R-:W-:-:S03]  /*def0*/  FMUL R0, R225, UR20 ;  /* 0x00000014e1007c20 */ /* 0x008fc60008400000 */
[----:B------:R-:W3:Y:S01]  /*df00*/  LDL.LU R225, [R1+0x68] ;  /* 0x0000680001e17983 */ /* 0x000ee20000300800 */
[----:B----4-:R-:W-:Y:S01]  /*df10*/  FMUL R2, R224, UR20 ;  /* 0x00000014e0027c20 */ /* 0x010fe20008400000 */
[----:B0-----:R-:W-:Y:S02]  /*df20*/  F2FP.SATFINITE.E4M3.F32.PACK_AB_MERGE_C R5, RZ, R0, RZ ;  /* 0x00000000ff05723e */ /* 0x001fe400048070ff */
[----:B------:R-:W4:Y:S01]  /*df30*/  LDL.LU R224, [R1+0x6c] ;  /* 0x00006c0001e07983 */ /* 0x000f220000300800 */
[----:B------:R-:W-:-:S03]  /*df40*/  FMUL R3, R226, UR20 ;  /* 0x00000014e2037c20 */ /* 0x000fc60008400000 */
[----:B------:R-:W4:Y:S01]  /*df50*/  LDL.LU R226, [R1+0x70] ;  /* 0x0000700001e27983 */ /* 0x000f220000300800 */
[----:B------:R-:W-:-:S03]  /*df60*/  FMUL R0, R227, UR20 ;  /* 0x00000014e3007c20 */ /* 0x000fc60008400000 */
[----:B------:R-:W4:Y:S01]  /*df70*/  LDL.LU R227, [R1+0x74] ;  /* 0x0000740001e37983 */ /* 0x000f220000300800 */
[C---:B------:R-:W-:Y:S02]  /*df80*/  ISETP.LT.OR P5, PT, R42.reuse, 0x59, !P0 ;  /* 0x000000592a00780c */ /* 0x040fe400047a1670 */
[C---:B------:R-:W-:Y:S02]  /*df90*/  ISETP.LT.OR P2, PT, R42.reuse, 0x62, !P1 ;  /* 0x000000622a00780c */ /* 0x040fe40004f41670 */
[C---:B------:R-:W-:Y:S02]  /*dfa0*/  ISETP.LT.OR P3, PT, R42.reuse, 0x61, !P1 ;  /* 0x000000612a00780c */ /* 0x040fe40004f61670 */
[----:B------:R-:W-:-:S07]  /*dfb0*/  ISETP.LT.OR P6, PT, R42, 0x62, !P0 ;  /* 0x000000622a00780c */ /* 0x000fce00047c1670 */
[----:B------:R-:W-:Y:S01]  /*dfc0*/  @!P5 STG.E.U8 desc[UR14][R30.64+0x58], R11 ;  /* 0x0000580b1e00d986 */ /* 0x000fe2000c10110e */
[----:B------:R-:W-:-:S03]  /*dfd0*/  ISETP.LT.OR P5, PT, R42, 0x61, !P0 ;  /* 0x000000612a00780c */ /* 0x000fc600047a1670 */
[----:B------:R0:W-:Y:S01]  /*dfe0*/  @!P2 STG.E.U8 desc[UR14][R28.64+0x61], R9 ;  /* 0x000061091c00a986 */ /* 0x0001e2000c10110e */
[----:B------:R-:W-:-:S03]  /*dff0*/  ISETP.LT.OR P2, PT, R42, 0x6a, !P1 ;  /* 0x0000006a2a00780c */ /* 0x000fc60004f41670 */
[----:B------:R1:W-:Y:S01]  /*e000*/  @!P3 STG.E.U8 desc[UR14][R28.64+0x60], R7 ;  /* 0x000060071c00b986 */ /* 0x0003e2000c10110e */
[----:B------:R-:W-:Y:S02]  /*e010*/  ISETP.LT.OR P3, PT, R42, 0x69, !P1 ;  /* 0x000000692a00780c */ /* 0x000fe40004f61670 */
[----:B------:R-:W-:Y:S01]  /*e020*/  F2FP.SATFINITE.E4M3.F32.PACK_AB_MERGE_C R13, RZ, R4, RZ ;  /* 0x00000004ff0d723e */ /* 0x000fe200048070ff */
[----:B------:R1:W-:Y:S01]  /*e030*/  @!P6 STG.E.U8 desc[UR14][R30.64+0x61], R5 ;  /* 0x000061051e00e986 */ /* 0x0003e2000c10110e */
[----:B0-----:R-:W-:-:S03]  /*e040*/  F2FP.SATFINITE.E4M3.F32.PACK_AB_MERGE_C R9, RZ, R3, RZ ;  /* 0x00000003ff09723e */ /* 0x001fc600048070ff */
[----:B------:R-:W-:Y:S01]  /*e050*/  @!P5 STG.E.U8 desc[UR14][R30.64+0x60], R13 ;  /* 0x0000600d1e00d986 */ /* 0x000fe2000c10110e */
[----:B-1----:R-:W-:-:S03]  /*e060*/  F2FP.SATFINITE.E4M3.F32.PACK_AB_MERGE_C R7, RZ, R2, RZ ;  /* 0x00000002ff07723e */ /* 0x002fc600048070ff */
[----:B------:R-:W-:Y:S01]  /*e070*/  @!P2 STG.E.U8 desc[UR14][R28.64+0x69], R9 ;  /* 0x000069091c00a986 */ /* 0x000fe2000c10110e */
[C---:B------:R-:W-:Y:S02]  /*e080*/  ISETP.LT.OR P5, PT, R42.reuse, 0x69, !P0 ;  /* 0x000000692a00780c */ /* 0x040fe400047a1670 */
[C---:B------:R-:W-:Y:S01]  /*e090*/  ISETP.LT.OR P6, PT, R42.reuse, 0x6a, !P0 ;  /* 0x0000006a2a00780c */ /* 0x040fe200047c1670 */
[----:B------:R0:W-:Y:S01]  /*e0a0*/  @!P3 STG.E.U8 desc[UR14][R28.64+0x68], R7 ;  /* 0x000068071c00b986 */ /* 0x0001e2000c10110e */
[C---:B------:R-:W-:Y:S01]  /*e0b0*/  ISETP.LT.OR P2, PT, R42.reuse, 0x72, !P1 ;  /* 0x000000722a00780c */ /* 0x040fe20004f41670 */
[----:B------:R-:W-:Y:S01]  /*e0c0*/  FMUL R2, R219, UR20 ;  /* 0x00000014db027c20 */ /* 0x000fe20008400000 */
[----:B------:R-:W-:Y:S02]  /*e0d0*/  ISETP.LT.OR P3, PT, R42, 0x71, !P1 ;  /* 0x000000712a00780c */ /* 0x000fe40004f61670 */
[----:B------:R-:W-:Y:S02]  /*e0e0*/  F2FP.SATFINITE.E4M3.F32.PACK_AB_MERGE_C R11, RZ, R0, RZ ;  /* 0x00000000ff0b723e */ /* 0x000fe400048070ff */
[----:B------:R-:W-:-:S03]  /*e0f0*/  F2FP.SATFINITE.E4M3.F32.PACK_AB_MERGE_C R5, RZ, R2, RZ ;  /* 0x00000002ff05723e */ /* 0x000fc600048070ff */
[----:B------:R-:W-:Y:S01]  /*e100*/  @!P5 STG.E.U8 desc[UR14][R30.64+0x68], R11 ;  /* 0x0000680b1e00d986 */ /* 0x000fe2000c10110e */
[----:B------:R-:W-:-:S03]  /*e110*/  ISETP.LT.OR P5, PT, R42, 0x71, !P0 ;  /* 0x000000712a00780c */ /* 0x000fc600047a1670 */
[----:B------:R-:W-:Y:S01]  /*e120*/  @!P6 STG.E.U8 desc[UR14][R30.64+0x69], R5 ;  /* 0x000069051e00e986 */ /* 0x000fe2000c10110e */
[----:B------:R-:W-:Y:S01]  /*e130*/  ISETP.LT.OR P6, PT, R42, 0x72, !P0 ;  /* 0x000000722a00780c */ /* 0x000fe200047c1670 */
[----:B------:R-:W-:-:S05]  /*e140*/  FMUL R0, R221, UR20 ;  /* 0x00000014dd007c20 */ /* 0x000fca0008400000 */
[----:B0-----:R-:W-:-:S05]  /*e150*/  F2FP.SATFINITE.E4M3.F32.PACK_AB_MERGE_C R7, RZ, R0, RZ ;  /* 0x00000000ff07723e */ /* 0x001fca00048070ff */
[----:B------:R0:W-:Y:S01]  /*e160*/  @!P3 STG.E.U8 desc[UR14][R28.64+0x70], R7 ;  /* 0x000070071c00b986 */ /* 0x0001e2000c10110e */
[C---:B------:R-:W-:Y:S02]  /*e170*/  ISETP.LT.OR P3, PT, R42.reuse, 0x79, !P0 ;  /* 0x000000792a00780c */ /* 0x040fe40004761670 */
[----:B------:R-:W-:Y:S01]  /*e180*/  ISETP.LT.OR P0, PT, R42, 0x7a, !P0 ;  /* 0x0000007a2a00780c */ /* 0x000fe20004701670 */
[----:B--2---:R-:W-:-:S05]  /*e190*/  FMUL R3, R220, UR20 ;  /* 0x00000014dc037c20 */ /* 0x004fca0008400000 */
[----:B------:R-:W-:-:S05]  /*e1a0*/  F2FP.SATFINITE.E4M3.F32.PACK_AB_MERGE_C R9, RZ, R3, RZ ;  /* 0x00000003ff09723e */ /* 0x000fca00048070ff */
[----:B------:R1:W-:Y:S01]  /*e1b0*/  @!P2 STG.E.U8 desc[UR14][R28.64+0x71], R9 ;  /* 0x000071091c00a986 */ /* 0x0003e2000c10110e */
[C---:B------:R-:W-:Y:S02]  /*e1c0*/  ISETP.LT.OR P2, PT, R42.reuse, 0x79, !P1 ;  /* 0x000000792a00780c */ /* 0x040fe40004f41670 */
[----:B------:R-:W-:Y:S01]  /*e1d0*/  ISETP.LT.OR P1, PT, R42, 0x7a, !P1 ;  /* 0x0000007a2a00780c */ /* 0x000fe20004f21670 */
[----:B------:R-:W-:-:S05]  /*e1e0*/  FMUL R0, R222, UR20 ;  /* 0x00000014de007c20 */ /* 0x000fca0008400000 */
[----:B------:R-:W-:-:S05]  /*e1f0*/  F2FP.SATFINITE.E4M3.F32.PACK_AB_MERGE_C R13, RZ, R0, RZ ;  /* 0x00000000ff0d723e */ /* 0x000fca00048070ff */
[----:B------:R2:W-:Y:S01]  /*e200*/  @!P5 STG.E.U8 desc[UR14][R30.64+0x70], R13 ;  /* 0x0000700d1e00d986 */ /* 0x0005e2000c10110e */
[----:B------:R-:W-:Y:S01]  /*e210*/  FMUL R0, R223, UR20 ;  /* 0x00000014df007c20 */ /* 0x000fe20008400000 */
[----:B---3--:R-:W-:Y:S01]  /*e220*/  FMUL R2, R225, UR20 ;  /* 0x00000014e1027c20 */ /* 0x008fe20008400000 */
[----:B----4-:R-:W-:-:S03]  /*e230*/  FMUL R3, R224, UR20 ;  /* 0x00000014e0037c20 */ /* 0x010fc60008400000 */
[----:B0-----:R-:W-:Y:S01]  /*e240*/  F2FP.SATFINITE.E4M3.F32.PACK_AB_MERGE_C R7, RZ, R0, RZ ;  /* 0x00000000ff07723e */ /* 0x001fe200048070ff */
[----:B------:R-:W-:Y:S01]  /*e250*/  FMUL R4, R226, UR20 ;  /* 0x00000014e2047c20 */ /* 0x000fe20008400000 */
[----:B------:R-:W-:Y:S01]  /*e260*/  FMUL R5, R227, UR20 ;  /* 0x00000014e3057c20 */ /* 0x000fe20008400000 */
[----:B-1----:R-:W-:Y:S02]  /*e270*/  F2FP.SATFINITE.E4M3.F32.PACK_AB_MERGE_C R9, RZ, R2, RZ ;  /* 0x00000002ff09723e */ /* 0x002fe400048070ff */
[----:B------:R-:W-:Y:S02]  /*e280*/  F2FP.SATFINITE.E4M3.F32.PACK_AB_MERGE_C R3, RZ, R3, RZ ;  /* 0x00000003ff03723e */ /* 0x000fe400048070ff */
[----:B------:R-:W-:Y:S02]  /*e290*/  F2FP.SATFINITE.E4M3.F32.PACK_AB_MERGE_C R11, RZ, R4, RZ ;  /* 0x00000004ff0b723e */ /* 0x000fe400048070ff */
[----:B------:R-:W-:Y:S01]  /*e2a0*/  F2FP.SATFINITE.E4M3.F32.PACK_AB_MERGE_C R5, RZ, R5, RZ ;  /* 0x00000005ff05723e */ /* 0x000fe200048070ff */
[----:B------:R2:W-:Y:S04]  /*e2b0*/  @!P6 STG.E.U8 desc[UR14][R30.64+0x71], R7 ;  /* 0x000071071e00e986 */ /* 0x0005e8000c10110e */
[----:B------:R2:W-:Y:S04]  /*e2c0*/  @!P2 STG.E.U8 desc[UR14][R28.64+0x78], R9 ;  /* 0x000078091c00a986 */ /* 0x0005e8000c10110e */
[----:B------:R2:W-:Y:S04]  /*e2d0*/  @!P1 STG.E.U8 desc[UR14][R28.64+0x79], R3 ;  /* 0x000079031c009986 */ /* 0x0005e8000c10110e */
[----:B------:R2:W-:Y:S04]  /*e2e0*/  @!P3 STG.E.U8 desc[UR14][R30.64+0x78], R11 ;  /* 0x0000780b1e00b986 */ /* 0x0005e8000c10110e */
[----:B------:R2:W-:Y:S02]  /*e2f0*/  @!P0 STG.E.U8 desc[UR14][R30.64+0x79], R5 ;  /* 0x000079051e008986 */ /* 0x0005e4000c10110e */
.L_x_289:
[----:B------:R-:W-:Y:S05]  /*e300*/  BSYNC B0 ;  /* 0x0000000000007941 */ /* 0x000fea0003800000 */
.L_x_31:
[----:B0-2---:R-:W2:Y:S04]  /*e310*/  LDL.LU R3, [R1+0x78] ;  /* 0x0000780001037983 */ /* 0x005ea80000300800 */
[----:B-----5:R-:W2:Y:S01]  /*e320*/  LDL.LU R2, [R1+0x7c] ;  /* 0x00007c0001027983 */ /* 0x020ea20000300800 */
[----:B------:R-:W-:Y:S01]  /*e330*/  ULDC UR6, c[0x0][0xc] ;  /* 0x0000030000067ab9 */ /* 0x000fe20000000800 */
[----:B------:R-:W-:Y:S01]  /*e340*/  ULDC UR7, c[0x0][0x10] ;  /* 0x0000040000077ab9 */ /* 0x000fe20000000800 */
[----:B------:R-:W2:Y:S01]  /*e350*/  LDC R5, c[0x0][0x14] ;  /* 0x00000500ff057b82 */ /* 0x000ea20000000800 */
[----:B------:R-:W-:Y:S01]  /*e360*/  UIMAD.WIDE.U32 UR6, UR6, UR7, URZ ;  /* 0x00000007060672a5 */ /* 0x000fe2000f8e003f */
[----:B------:R-:W-:Y:S01]  /*e370*/  PRMT R0, RZ, 0x7610, R0 ;  /* 0x00007610ff007816 */ /* 0x000fe20000000000 */
[----:B------:R-:W-:-:S04]  /*e380*/  UMOV UR22, 0xffffffff ;  /* 0xffffffff00167882 */ /* 0x000fc80000000000 */
[----:B--2---:R-:W-:-:S04]  /*e390*/  IMAD.WIDE.U32 R2, R5, UR6, R2 ;  /* 0x0000000605027c25 */ /* 0x004fc8000f8e0002 */
[----:B------:R-:W-:Y:S01]  /*e3a0*/  IMAD R5, R5, UR7, RZ ;  /* 0x0000000705057c24 */ /* 0x000fe2000f8e02ff */
[----:B------:R-:W-:Y:S01]  /*e3b0*/  ULDC.64 UR6, c[0x0][0x650] ;  /* 0x0001940000067ab9 */ /* 0x000fe20000000a00 */
[----:B------:R-:W-:Y:S01]  /*e3c0*/  IMAD.MOV.U32 R19, RZ, RZ, R2 ;  /* 0x000000ffff137224 */ /* 0x000fe200078e0002 */
[----:B------:R-:W-:Y:S01]  /*e3d0*/  ISETP.GE.U32.AND P0, PT, R2, UR6, PT ;  /* 0x0000000602007c0c */ /* 0x000fe2000bf06070 */
[----:B------:R-:W-:Y:S02]  /*e3e0*/  IMAD.IADD R22, R3, 0x1, R5 ;  /* 0x0000000103167824 */ /* 0x000fe400078e0205 */
[----:B------:R-:W-:-:S03]  /*e3f0*/  IMAD.MOV.U32 R2, RZ, RZ, -0x1 ;  /* 0xffffffffff027424 */ /* 0x000fc600078e00ff */
[----:B------:R0:W-:Y:S01]  /*e400*/  STL [R1+0x78], R22 ;  /* 0x0000781601007387 */ /* 0x0001e20000100800 */
[----:B------:R-:W-:-:S03]  /*e410*/  ISETP.GE.U32.AND.EX P0, PT, R22, UR7, PT, P0 ;  /* 0x0000000716007c0c */ /* 0x000fc6000bf06100 */
[----:B------:R0:W-:Y:S04]  /*e420*/  STL [R1+0x7c], R19 ;  /* 0x00007c1301007387 */ /* 0x0001e80000100800 */
[----:B------:R0:W-:Y:S06]  /*e430*/  STL [R1+0x80], R2 ;  /* 0x0000800201007387 */ /* 0x0001ec0000100800 */
[----:B------:R-:W-:Y:S05]  /*e440*/  @P0 BRA `(.L_x_290) ;  /* 0x00000004006c0947 */ /* 0x000fea0003800000 */
[----:B------:R-:W2:Y:S01]  /*e450*/  S2R R14, SR_CTAID.X ;  /* 0x00000000000e7919 */ /* 0x000ea20000002500 */
[----:B------:R-:W5:Y:S01]  /*e460*/  LDC.64 R8, c[0x0][0x628] ;  /* 0x00018a00ff087b82 */ /* 0x000f620000000a00 */
[----:B------:R-:W-:Y:S01]  /*e470*/  ULDC UR6, c[0x0][0x150] ;  /* 0x0000540000067ab9 */ /* 0x000fe20000000800 */
[----:B------:R-:W-:Y:S01]  /*e480*/  IMAD.MOV.U32 R6, RZ, RZ, R19 ;  /* 0x000000ffff067224 */ /* 0x000fe200078e0013 */
[----:B------:R-:W0:Y:S01]  /*e490*/  S2R R16, SR_CTAID.Y ;  /* 0x0000000000107919 */ /* 0x000e220000002600 */
[----:B------:R-:W-:-:S04]  /*e4a0*/  IMAD.MOV.U32 R7, RZ, RZ, R22 ;  /* 0x000000ffff077224 */ /* 0x000fc800078e0016 */
[----:B------:R-:W0:Y:S08]  /*e4b0*/  LDC R17, c[0x0][0x144] ;  /* 0x00005100ff117b82 */ /* 0x000e300000000800 */
[----:B------:R-:W0:Y:S08]  /*e4c0*/  LDC R10, c[0x0][0x630] ;  /* 0x00018c00ff0a7b82 */ /* 0x000e300000000800 */
[----:B------:R-:W0:Y:S01]  /*e4d0*/  LDC.64 R12, c[0x0][0x620] ;  /* 0x00018800ff0c7b82 */ /* 0x000e220000000a00 */
[----:B-----5:R-:W-:-:S04]  /*e4e0*/  ISETP.NE.U32.AND P0, PT, R8, RZ, PT ;  /* 0x000000ff0800720c */ /* 0x020fc80003f05070 */
[----:B------:R-:W-:Y:S02]  /*e4f0*/  ISETP.NE.AND.EX P0, PT, R9, RZ, PT, P0 ;  /* 0x000000ff0900720c */ /* 0x000fe40003f05300 */
[----:B--2---:R-:W-:-:S05]  /*e500*/  I2FP.F32.U32 R0, R14 ;  /* 0x0000000e00007245 */ /* 0x004fca0000201000 */
[----:B------:R-:W-:-:S04]  /*e510*/  FMUL R0, R0, UR6 ;  /* 0x0000000600007c20 */ /* 0x000fc80008400000 */
[----:B------:R2:W0:Y:S02]  /*e520*/  F2I.U32.TRUNC.NTZ R15, R0 ;  /* 0x00000000000f7305 */ /* 0x000424000020f000 */
[----:B------:R-:W-:Y:S05]  /*e530*/  @!P0 BRA `(.L_x_291) ;  /* 0x0000000000288947 */ /* 0x000fea0003800000 */
[----:B--2---:R-:W2:Y:S02]  /*e540*/  LDC R0, c[0x0][0x634] ;  /* 0x00018d00ff007b82 */ /* 0x004ea40000000800 */
[----:B--2---:R-:W-:-:S05]  /*e550*/  IADD3 R7, P0, R19, R0, RZ ;  /* 0x0000000013077210 */ /* 0x004fca0007f1e0ff */
[----:B------:R-:W-:-:S04]  /*e560*/  IMAD.X R11, RZ, RZ, R22, P0 ;  /* 0x000000ffff0b7224 */ /* 0x000fc800000e0616 */
[----:B0-----:R-:W-:-:S04]  /*e570*/  IMAD.WIDE.U32 R2, R11, R8, RZ ;  /* 0x000000080b027225 */ /* 0x001fc800078e00ff */
[----:B------:R-:W-:-:S04]  /*e580*/  IMAD.WIDE.U32 R4, P0, R7, R9, R2 ;  /* 0x0000000907047225 */ /* 0x000fc80007800002 */
[----:B------:R-:W-:-:S04]  /*e590*/  IMAD.WIDE.U32 R2, R7, R8, RZ ;  /* 0x0000000807027225 */ /* 0x000fc800078e00ff */
[----:B------:R-:W-:Y:S01]  /*e5a0*/  IMAD.X R7, RZ, RZ, RZ, P0 ;  /* 0x000000ffff077224 */ /* 0x000fe200000e06ff */
[----:B------:R-:W-:Y:S01]  /*e5b0*/  IADD3 RZ, P0, R3, R4, RZ ;  /* 0x0000000403ff7210 */ /* 0x000fe20007f1e0ff */
[----:B------:R-:W-:-:S04]  /*e5c0*/  IMAD.MOV.U32 R6, RZ, RZ, R5 ;  /* 0x000000ffff067224 */ /* 0x000fc800078e0005 */
[----:B------:R-:W-:-:S08]  /*e5d0*/  IMAD.WIDE.U32.X R6, R11, R9, R6, P0 ;  /* 0x000000090b067225 */ /* 0x000fd000000e0406 */
.L_x_291:
[-CC-:B0-----:R-:W-:Y:S01]  /*e5e0*/  SHF.R.U64 R24, R6, R10.reuse, R7.reuse ;  /* 0x0000000a06187219 */ /* 0x181fe20000001207 */
[----:B------:R-:W0:Y:S01]  /*e5f0*/  LDC.64 R20, c[0x0][0x640] ;  /* 0x00019000ff147b82 */ /* 0x000e220000000a00 */
[----:B--2---:R-:W-:Y:S01]  /*e600*/  SHF.R.U32.HI R0, RZ, R10, R7 ;  /* 0x0000000aff007219 */ /* 0x004fe20000011607 */
[----:B------:R-:W-:Y:S01]  /*e610*/  IMAD.MOV.U32 R2, RZ, RZ, R19 ;  /* 0x000000ffff027224 */ /* 0x000fe200078e0013 */
[----:B------:R-:W-:Y:S01]  /*e620*/  IADD3 R5, P0, RZ, -R24, RZ ;  /* 0x80000018ff057210 */ /* 0x000fe20007f1e0ff */
[----:B------:R-:W-:Y:S01]  /*e630*/  IMAD.MOV R15, RZ, RZ, -R15 ;  /* 0x000000ffff0f7224 */ /* 0x000fe200078e0a0f */
[----:B------:R-:W-:Y:S01]  /*e640*/  ULDC UR6, c[0x0][0x154] ;  /* 0x0000550000067ab9 */ /* 0x000fe20000000800 */
[----:B------:R-:W-:Y:S02]  /*e650*/  IMAD.MOV.U32 R7, RZ, RZ, 0x1 ;  /* 0x00000001ff077424 */ /* 0x000fe400078e00ff */
[----:B------:R-:W2:Y:S01]  /*e660*/  LDC R4, c[0x0][0x618] ;  /* 0x00018600ff047b82 */ /* 0x000ea20000000800 */
[----:B------:R-:W-:-:S02]  /*e670*/  IMAD.X R3, RZ, RZ, ~R0, P0 ;  /* 0x000000ffff037224 */ /* 0x000fc400000e0e00 */
[----:B------:R-:W-:Y:S02]  /*e680*/  IMAD R15, R17, R15, R14 ;  /* 0x0000000f110f7224 */ /* 0x000fe400078e020e */
[-C--:B------:R-:W-:Y:S02]  /*e690*/  IMAD R0, R3, R12.reuse, RZ ;  /* 0x0000000c03007224 */ /* 0x080fe400078e02ff */
[----:B------:R-:W-:Y:S01]  /*e6a0*/  IMAD.MOV.U32 R3, RZ, RZ, R22 ;  /* 0x000000ffff037224 */ /* 0x000fe200078e0016 */
[----:B------:R-:W5:Y:S01]  /*e6b0*/  LDC R6, c[0x0][0x608] ;  /* 0x00018200ff067b82 */ /* 0x000f620000000800 */
[----:B------:R-:W-:-:S04]  /*e6c0*/  IMAD.WIDE.U32 R2, R5, R12, R2 ;  /* 0x0000000c05027225 */ /* 0x000fc800078e0002 */
[----:B------:R-:W-:-:S03]  /*e6d0*/  IMAD R5, R5, R13, R0 ;  /* 0x0000000d05057224 */ /* 0x000fc600078e0200 */
[----:B------:R-:W1:Y:S01]  /*e6e0*/  LDC R18, c[0x0][0x658] ;  /* 0x00019600ff127b82 */ /* 0x000e620000000800 */
[----:B------:R-:W-:Y:S01]  /*e6f0*/  I2FP.F32.U32 R0, R16 ;  /* 0x0000001000007245 */ /* 0x000fe20000201000 */
[----:B------:R-:W-:Y:S01]  /*e700*/  IMAD.IADD R3, R3, 0x1, R5 ;  /* 0x0000000103037824 */ /* 0x000fe200078e0205 */
[----:B0-----:R-:W-:Y:S01]  /*e710*/  ISETP.NE.U32.AND P0, PT, R20, RZ, PT ;  /* 0x000000ff1400720c */ /* 0x001fe20003f05070 */
[----:B------:R-:W-:Y:S02]  /*e720*/  IMAD.MOV.U32 R5, RZ, RZ, -0x1 ;  /* 0xffffffffff057424 */ /* 0x000fe400078e00ff */
[----:B------:R-:W-:Y:S02]  /*e730*/  FMUL R0, R0, UR6 ;  /* 0x0000000600007c20 */ /* 0x000fe40008400000 */
[----:B------:R-:W0:Y:S01]  /*e740*/  LDC R13, c[0x0][0x148] ;  /* 0x00005200ff0d7b82 */ /* 0x000e220000000800 */
[----:B--2---:R-:W-:Y:S01]  /*e750*/  SHF.R.U64 R10, R2, R4, R3 ;  /* 0x00000004020a7219 */ /* 0x004fe20000001203 */
[----:B------:R2:W0:Y:S01]  /*e760*/  F2I.U32.TRUNC.NTZ R12, R0 ;  /* 0x00000000000c7305 */ /* 0x000422000020f000 */
[----:B------:R-:W-:-:S02]  /*e770*/  ISETP.NE.AND.EX P0, PT, R21, RZ, PT, P0 ;  /* 0x000000ff1500720c */ /* 0x000fc40003f05300 */
[----:B------:R-:W-:-:S03]  /*e780*/  SHF.R.U32.HI R3, RZ, R4, R3 ;  /* 0x00000004ff037219 */ /* 0x000fc60000011603 */
[----:B------:R-:W0:Y:S01]  /*e790*/  LDC R14, c[0x0][0x600] ;  /* 0x00018000ff0e7b82 */ /* 0x000e220000000800 */
[-CC-:B-----5:R-:W-:Y:S02]  /*e7a0*/  SHF.R.U64 R8, R10, R6.reuse, R3.reuse ;  /* 0x000000060a087219 */ /* 0x1a0fe40000001203 */
[----:B------:R-:W-:-:S05]  /*e7b0*/  SHF.R.U32.HI R3, RZ, R6, R3 ;  /* 0x00000006ff037219 */ /* 0x000fca0000011603 */
[----:B------:R-:W0:Y:S01]  /*e7c0*/  LDC R19, c[0x0][0x648] ;  /* 0x00019200ff137b82 */ /* 0x000e220000000800 */
[-CC-:B-1----:R-:W-:Y:S02]  /*e7d0*/  SHF.R.U64 R11, R8, R18.reuse, R3.reuse ;  /* 0x00000012080b7219 */ /* 0x182fe40000001203 */
[-C--:B------:R-:W-:Y:S02]  /*e7e0*/  SHF.L.U32 R5, R5, R18.reuse, RZ ;  /* 0x0000001205057219 */ /* 0x080fe400000006ff */
[-C--:B------:R-:W-:Y:S01]  /*e7f0*/  SHF.R.U32.HI R3, RZ, R18.reuse, R3 ;  /* 0x00000012ff037219 */ /* 0x080fe20000011603 */
[----:B------:R-:W-:Y:S01]  /*e800*/  IMAD.MOV.U32 R2, RZ, RZ, R11 ;  /* 0x000000ffff027224 */ /* 0x000fe200078e000b */
[----:B------:R-:W-:Y:S01]  /*e810*/  SHF.L.U32 R40, R7, R18, RZ ;  /* 0x0000001207287219 */ /* 0x000fe200000006ff */
[----:B------:R-:W1:Y:S01]  /*e820*/  LDC R22, c[0x0][0x638] ;  /* 0x00018e00ff167b82 */ /* 0x000e620000000800 */
[----:B------:R-:W-:-:S07]  /*e830*/  LOP3.LUT R17, RZ, R5, RZ, 0x33, !PT ;  /* 0x00000005ff117212 */ /* 0x000fce00078e33ff */
[----:B------:R-:W0:Y:S01]  /*e840*/  LDC R23, c[0x0][0x610] ;  /* 0x00018400ff177b82 */ /* 0x000e220000000800 */
[----:B--2---:R-:W-:Y:S05]  /*e850*/  @!P0 BRA `(.L_x_292) ;  /* 0x0000000000288947 */ /* 0x004fea0003800000 */
[----:B------:R-:W2:Y:S02]  /*e860*/  LDC R0, c[0x0][0x64c] ;  /* 0x00019300ff007b82 */ /* 0x000ea40000000800 */
[----:B--2---:R-:W-:-:S05]  /*e870*/  IADD3 R7, P0, R11, R0, RZ ;  /* 0x000000000b077210 */ /* 0x004fca0007f1e0ff */
        /* <DEDUP_REMOVED lines=8> */
.L_x_292:
[----:B0-----:R-:W-:Y:S01]  /*e900*/  SHF.R.U64 R0, R2, R19, R3 ;  /* 0x0000001302007219 */ /* 0x001fe20000001203 */
[----:B------:R-:W-:Y:S01]  /*e910*/  VIADD R3, R14, 0xffffffff ;  /* 0xffffffff0e037836 */ /* 0x000fe20000000000 */
[----:B------:R-:W-:Y:S01]  /*e920*/  LOP3.LUT R5, R8, R17, RZ, 0xc0, !PT ;  /* 0x0000001108057212 */ /* 0x000fe200078ec0ff */
[----:B------:R-:W-:Y:S01]  /*e930*/  IMAD.MOV R12, RZ, RZ, -R12 ;  /* 0x000000ffff0c7224 */ /* 0x000fe200078e0a0c */
[----:B------:R-:W-:Y:S01]  /*e940*/  R2UR UR22, R24 ;  /* 0x00000000181672ca */ /* 0x000fe200000e0000 */
[----:B------:R-:W-:Y:S01]  /*e950*/  IMAD.MOV R2, RZ, RZ, -R0 ;  /* 0x000000ffff027224 */ /* 0x000fe200078e0a00 */
[----:B------:R-:W-:Y:S01]  /*e960*/  LOP3.LUT R3, R10, R3, RZ, 0xc0, !PT ;  /* 0x000000030a037212 */ /* 0x000fe200078ec0ff */
[----:B------:R-:W-:Y:S02]  /*e970*/  IMAD R40, R40, R0, R5 ;  /* 0x0000000028287224 */ /* 0x000fe400078e0205 */
[----:B------:R-:W-:Y:S02]  /*e980*/  @P4 IMAD R15, R13, R12, R16 ;  /* 0x0000000c0d0f4224 */ /* 0x000fe400078e0210 */
[----:B-1----:R-:W-:-:S02]  /*e990*/  IMAD R0, R2, R22, R11 ;  /* 0x0000001602007224 */ /* 0x002fc400078e020b */
[----:B------:R-:W-:Y:S02]  /*e9a0*/  IMAD R40, R40, R23, R15 ;  /* 0x0000001728287224 */ /* 0x000fe400078e020f */
[----:B------:R-:W-:Y:S02]  /*e9b0*/  IMAD R3, R0, R14, R3 ;  /* 0x0000000e00037224 */ /* 0x000fe400078e0203 */
[----:B------:R-:W-:-:S03]  /*e9c0*/  IMAD.MOV.U32 R0, RZ, RZ, 0x1 ;  /* 0x00000001ff007424 */ /* 0x000fc600078e00ff */
[----:B------:R-:W-:Y:S02]  /*e9d0*/  SEL R2, R3, R40, !P4 ;  /* 0x0000002803027207 */ /* 0x000fe40006000000 */
[----:B------:R-:W-:-:S03]  /*e9e0*/  SEL R40, R40, R3, !P4 ;  /* 0x0000000328287207 */ /* 0x000fc60006000000 */
[----:B------:R2:W-:Y:S04]  /*e9f0*/  STL [R1+0x80], R2 ;  /* 0x0000800201007387 */ /* 0x0005e80000100800 */
.L_x_290:
[----:B------:R-:W-:Y:S01]  /*ea00*/  UIADD3 UR5, UR9, UR5, URZ ;  /* 0x0000000509057290 */ /* 0x000fe2000fffe03f */
[----:B------:R0:W-:Y:S01]  /*ea10*/  STL [R1+0x84], R40 ;  /* 0x0000842801007387 */ /* 0x0001e20000100800 */
[----:B------:R-:W-:Y:S02]  /*ea20*/  LOP3.LUT P0, RZ, R0, 0xff, RZ, 0xc0, !PT ;  /* 0x000000ff00ff7812 */ /* 0x000fe4000780c0ff */
[----:B------:R-:W-:Y:S02]  /*ea30*/  USHF.R.U32.HI UR6, URZ, 0x2, UR5 ;  /* 0x000000023f067899 */ /* 0x000fe40008011605 */
[----:B------:R-:W-:Y:S02]  /*ea40*/  UISETP.GT.U32.AND UP1, UPT, UR5, 0x3, UPT ;  /* 0x000000030500788c */ /* 0x000fe4000bf24070 */
[----:B------:R-:W-:Y:S02]  /*ea50*/  ULOP3.LUT UR6, UR6, 0x1, URZ, 0xc0, !UPT ;  /* 0x0000000106067892 */ /* 0x000fe4000f8ec03f */
[----:B------:R-:W-:-:S02]  /*ea60*/  UISETP.LT.U32.AND UP1, UPT, UR9, 0x4, UP1 ;  /* 0x000000040900788c */ /* 0x000fc40008f21070 */
[----:B------:R-:W-:Y:S02]  /*ea70*/  UISETP.NE.U32.AND UP0, UPT, UR6, 0x1, UPT ;  /* 0x000000010600788c */ /* 0x000fe4000bf05070 */
[----:B------:R-:W-:Y:S02]  /*ea80*/  USEL UR7, URZ, 0x1, !UP1 ;  /* 0x000000013f077887 */ /* 0x000fe4000c800000 */
[----:B------:R-:W-:Y:S02]  /*ea90*/  UISETP.GT.U32.AND UP0, UPT, UR9, 0x3, !UP0 ;  /* 0x000000030900788c */ /* 0x000fe4000c704070 */
[----:B------:R-:W-:Y:S02]  /*eaa0*/  ULOP3.LUT UR5, UR5, 0x3, URZ, 0xc0, !UPT ;  /* 0x0000000305057892 */ /* 0x000fe4000f8ec03f */
[----:B------:R-:W-:-:S04]  /*eab0*/  USEL UR6, URZ, 0x1, !UP0 ;  /* 0x000000013f067887 */ /* 0x000fc8000c000000 */
[----:B------:R-:W-:Y:S01]  /*eac0*/  ULOP3.LUT UR4, UR6, UR4, UR7, 0x96, !UPT ;  /* 0x0000000406047292 */ /* 0x000fe2000f8e9607 */
[----:B0-----:R-:W-:Y:S11]  /*ead0*/  @P0 BRA `(.L_x_293) ;  /* 0xffffff2400500947 */ /* 0x001ff6000383ffff */
[----:B------:R-:W-:Y:S05]  /*eae0*/  EXIT ;  /* 0x000000000000794d */ /* 0x000fea0003800000 */
.L_x_3:
[----:B------:R-:W2:Y:S01]  /*eaf0*/  LDL R16, [R1+0x7c] ;  /* 0x00007c0001107983 */ /* 0x000ea20000100800 */
[----:B------:R-:W-:-:S03]  /*eb00*/  ULDC.64 UR4, c[0x0][0x650] ;  /* 0x0001940000047ab9 */ /* 0x000fc60000000a00 */
[----:B------:R-:W3:Y:S01]  /*eb10*/  LDL R17, [R1+0x78] ;  /* 0x0000780001117983 */ /* 0x000ee20000100800 */
[----:B------:R-:W-:Y:S01]  /*eb20*/  PRMT R4, RZ, 0x7610, R4 ;  /* 0x00007610ff047816 */ /* 0x000fe20000000004 */
[----:B------:R-:W-:Y:S02]  /*eb30*/  IMAD.MOV.U32 R5, RZ, RZ, -0x1 ;  /* 0xffffffffff057424 */ /* 0x000fe400078e00ff */
[----:B------:R-:W-:Y:S02]  /*eb40*/  IMAD.MOV.U32 R6, RZ, RZ, -0x1 ;  /* 0xffffffffff067424 */ /* 0x000fe400078e00ff */
[----:B------:R-:W-:Y:S01]  /*eb50*/  IMAD.MOV.U32 R11, RZ, RZ, -0x1 ;  /* 0xffffffffff0b7424 */ /* 0x000fe200078e00ff */
[----:B--2---:R-:W-:-:S04]  /*eb60*/  ISETP.GE.U32.AND P0, PT, R16, UR4, PT ;  /* 0x0000000410007c0c */ /* 0x004fc8000bf06070 */
[----:B---3--:R-:W-:-:S13]  /*eb70*/  ISETP.GE.U32.AND.EX P0, PT, R17, UR5, PT, P0 ;  /* 0x0000000511007c0c */ /* 0x008fda000bf06100 */
[----:B------:R-:W-:Y:S05]  /*eb80*/  @P0 BRA `(.L_x_294) ;  /* 0x00000004005c0947 */ /* 0x000fea0003800000 */
        /* <DEDUP_REMOVED lines=18> */
.L_x_295:
[-CC-:B------:R-:W-:Y:S01]  /*ecb0*/  SHF.R.U64 R11, R8, R12.reuse, R9.reuse ;  /* 0x0000000c080b7219 */ /* 0x180fe20000001209 */
[----:B------:R-:W0:Y:S01]  /*ecc0*/  LDC.64 R20, c[0x0][0x640] ;  /* 0x00019000ff147b82 */ /* 0x000e220000000a00 */
[----:B------:R-:W-:Y:S01]  /*ecd0*/  SHF.R.U32.HI R3, RZ, R12, R9 ;  /* 0x0000000cff037219 */ /* 0x000fe20000011609 */
[----:B------:R-:W-:Y:S01]  /*ece0*/  ULDC UR4, c[0x0][0x150] ;  /* 0x0000540000047ab9 */ /* 0x000fe20000000800 */
[----:B------:R-:W-:Y:S01]  /*ecf0*/  IADD3 R7, P0, RZ, -R11, RZ ;  /* 0x8000000bff077210 */ /* 0x000fe20007f1e0ff */
[----:B------:R-:W-:Y:S01]  /*ed00*/  IMAD.MOV.U32 R4, RZ, RZ, R16 ;  /* 0x000000ffff047224 */ /* 0x000fe200078e0010 */
[----:B------:R-:W-:Y:S01]  /*ed10*/  I2FP.F32.U32 R6, R2 ;  /* 0x0000000200067245 */ /* 0x000fe20000201000 */
[----:B------:R-:W-:Y:S02]  /*ed20*/  IMAD.MOV.U32 R5, RZ, RZ, R17 ;  /* 0x000000ffff057224 */ /* 0x000fe400078e0011 */
[----:B------:R-:W1:Y:S01]  /*ed30*/  LDC R10, c[0x0][0x618] ;  /* 0x00018600ff0a7b82 */ /* 0x000e620000000800 */
[----:B------:R-:W-:-:S02]  /*ed40*/  IMAD.X R3, RZ, RZ, ~R3, P0 ;  /* 0x000000ffff037224 */ /* 0x000fc400000e0e03 */
[----:B------:R-:W-:Y:S01]  /*ed50*/  FMUL R9, R6, UR4 ;  /* 0x0000000406097c20 */ /* 0x000fe20008400000 */
[----:B------:R-:W-:Y:S01]  /*ed60*/  IMAD.WIDE.U32 R4, R7, R14, R4 ;  /* 0x0000000e07047225 */ /* 0x000fe200078e0004 */
[----:B------:R-:W-:-:S03]  /*ed70*/  ULDC UR4, c[0x0][0x154] ;  /* 0x0000550000047ab9 */ /* 0x000fc60000000800 */
[----:B------:R-:W-:Y:S01]  /*ed80*/  IMAD R6, R3, R14, RZ ;  /* 0x0000000e03067224 */ /* 0x000fe200078e02ff */
[----:B------:R-:W2:Y:S01]  /*ed90*/  LDC R13, c[0x0][0x144] ;  /* 0x00005100ff0d7b82 */ /* 0x000ea20000000800 */
[----:B------:R-:W3:Y:S02]  /*eda0*/  F2I.U32.TRUNC.NTZ R9, R9 ;  /* 0x0000000900097305 */ /* 0x000ee4000020f000 */
[----:B------:R-:W-:Y:S02]  /*edb0*/  IMAD R3, R7, R15, R6 ;  /* 0x0000000f07037224 */ /* 0x000fe400078e0206 */
[----:B------:R-:W-:Y:S02]  /*edc0*/  IMAD.MOV.U32 R6, RZ, RZ, -0x1 ;  /* 0xffffffffff067424 */ /* 0x000fe400078e00ff */
[----:B------:R-:W-:Y:S01]  /*edd0*/  IMAD.IADD R3, R5, 0x1, R3 ;  /* 0x0000000105037824 */ /* 0x000fe200078e0203 */
[----:B------:R-:W4:Y:S01]  /*ede0*/  LDC R12, c[0x0][0x608] ;  /* 0x00018200ff0c7b82 */ /* 0x000f220000000800 */
[----:B------:R-:W-:-:S02]  /*edf0*/  I2FP.F32.U32 R5, R0 ;  /* 0x0000000000057245 */ /* 0x000fc40000201000 */
[----:B0-----:R-:W-:-:S03]  /*ee00*/  ISETP.NE.U32.AND P0, PT, R20, RZ, PT ;  /* 0x000000ff1400720c */ /* 0x001fc60003f05070 */
[----:B------:R-:W-:Y:S01]  /*ee10*/  FMUL R5, R5, UR4 ;  /* 0x0000000405057c20 */ /* 0x000fe20008400000 */
[----:B------:R-:W-:Y:S01]  /*ee20*/  ISETP.NE.AND.EX P0, PT, R21, RZ, PT, P0 ;  /* 0x000000ff1500720c */ /* 0x000fe20003f05300 */
[----:B------:R-:W0:Y:S01]  /*ee30*/  LDC R7, c[0x0][0x658] ;  /* 0x00019600ff077b82 */ /* 0x000e220000000800 */
[-C--:B-1----:R-:W-:Y:S01]  /*ee40*/  SHF.R.U64 R8, R4, R10.reuse, R3 ;  /* 0x0000000a04087219 */ /* 0x082fe20000001203 */
[----:B---3--:R-:W-:Y:S01]  /*ee50*/  IMAD.MOV R4, RZ, RZ, -R9 ;  /* 0x000000ffff047224 */ /* 0x008fe200078e0a09 */
[----:B------:R-:W-:Y:S02]  /*ee60*/  SHF.R.U32.HI R3, RZ, R10, R3 ;  /* 0x0000000aff037219 */ /* 0x000fe40000011603 */
[----:B------:R1:W3:Y:S03]  /*ee70*/  F2I.U32.TRUNC.NTZ R10, R5 ;  /* 0x00000005000a7305 */ /* 0x0002e6000020f000 */
[----:B------:R-:W1:Y:S01]  /*ee80*/  LDC R17, c[0x0][0x148] ;  /* 0x00005200ff117b82 */ /* 0x000e620000000800 */
[----:B--2---:R-:W-:-:S02]  /*ee90*/  IMAD R19, R13, R4, R2 ;  /* 0x000000040d137224 */ /* 0x004fc400078e0202 */
[----:B------:R-:W-:-:S05]  /*eea0*/  IMAD.MOV.U32 R4, RZ, RZ, 0x1 ;  /* 0x00000001ff047424 */ /* 0x000fca00078e00ff */
[----:B------:R-:W2:Y:S01]  /*eeb0*/  LDC R14, c[0x0][0x600] ;  /* 0x00018000ff0e7b82 */ /* 0x000ea20000000800 */
[-CC-:B----4-:R-:W-:Y:S02]  /*eec0*/  SHF.R.U64 R13, R8, R12.reuse, R3.reuse ;  /* 0x0000000c080d7219 */ /* 0x190fe40000001203 */
[----:B------:R-:W-:-:S05]  /*eed0*/  SHF.R.U32.HI R2, RZ, R12, R3 ;  /* 0x0000000cff027219 */ /* 0x000fca0000011603 */
[----:B------:R-:W4:Y:S01]  /*eee0*/  LDC R16, c[0x0][0x648] ;  /* 0x00019200ff107b82 */ /* 0x000f220000000800 */
[-CC-:B0-----:R-:W-:Y:S02]  /*eef0*/  SHF.R.U64 R15, R13, R7.reuse, R2.reuse ;  /* 0x000000070d0f7219 */ /* 0x181fe40000001202 */
[-C--:B------:R-:W-:Y:S02]  /*ef00*/  SHF.L.U32 R6, R6, R7.reuse, RZ ;  /* 0x0000000706067219 */ /* 0x080fe400000006ff */
[-C--:B------:R-:W-:Y:S01]  /*ef10*/  SHF.R.U32.HI R3, RZ, R7.reuse, R2 ;  /* 0x00000007ff037219 */ /* 0x080fe20000011602 */
[----:B------:R-:W-:Y:S01]  /*ef20*/  IMAD.MOV.U32 R2, RZ, RZ, R15 ;  /* 0x000000ffff027224 */ /* 0x000fe200078e000f */
[----:B------:R-:W-:Y:S01]  /*ef30*/  SHF.L.U32 R12, R4, R7, RZ ;  /* 0x00000007040c7219 */ /* 0x000fe200000006ff */
[----:B------:R-:W0:Y:S01]  /*ef40*/  LDC R18, c[0x0][0x638] ;  /* 0x00018e00ff127b82 */ /* 0x000e220000000800 */
[----:B------:R-:W-:-:S07]  /*ef50*/  LOP3.LUT R22, RZ, R6, RZ, 0x33, !PT ;  /* 0x00000006ff167212 */ /* 0x000fce00078e33ff */
        /* <DEDUP_REMOVED lines=12> */
.L_x_296:
[----:B----4-:R-:W-:Y:S01]  /*f020*/  SHF.R.U64 R3, R2, R16, R3 ;  /* 0x0000001002037219 */ /* 0x010fe20000001203 */
[----:B--2---:R-:W-:Y:S01]  /*f030*/  VIADD R5, R14, 0xffffffff ;  /* 0xffffffff0e057836 */ /* 0x004fe20000000000 */
[----:B------:R-:W-:Y:S01]  /*f040*/  LOP3.LUT R2, R13, R22, RZ, 0xc0, !PT ;  /* 0x000000160d027212 */ /* 0x000fe200078ec0ff */
[----:B------:R-:W-:Y:S02]  /*f050*/  IMAD.MOV R10, RZ, RZ, -R10 ;  /* 0x000000ffff0a7224 */ /* 0x000fe400078e0a0a */
[----:B------:R-:W-:Y:S02]  /*f060*/  IMAD.MOV R4, RZ, RZ, -R3 ;  /* 0x000000ffff047224 */ /* 0x000fe400078e0a03 */
[----:B------:R-:W-:Y:S01]  /*f070*/  IMAD R2, R12, R3, R2 ;  /* 0x000000030c027224 */ /* 0x000fe200078e0202 */
[----:B------:R-:W-:Y:S01]  /*f080*/  LOP3.LUT R3, R8, R5, RZ, 0xc0, !PT ;  /* 0x0000000508037212 */ /* 0x000fe200078ec0ff */
[----:B------:R-:W-:Y:S02]  /*f090*/  @P4 IMAD R19, R17, R10, R0 ;  /* 0x0000000a11134224 */ /* 0x000fe400078e0200 */
[----:B0-----:R-:W-:-:S02]  /*f0a0*/  IMAD R0, R4, R18, R15 ;  /* 0x0000001204007224 */ /* 0x001fc400078e020f */
[----:B------:R-:W-:Y:S02]  /*f0b0*/  IMAD R5, R2, R23, R19 ;  /* 0x0000001702057224 */ /* 0x000fe400078e0213 */
[----:B------:R-:W-:Y:S02]  /*f0c0*/  IMAD R0, R0, R14, R3 ;  /* 0x0000000e00007224 */ /* 0x000fe400078e0203 */
[----:B------:R-:W-:-:S03]  /*f0d0*/  IMAD.MOV.U32 R4, RZ, RZ, 0x1 ;  /* 0x00000001ff047424 */ /* 0x000fc600078e00ff */
[----:B------:R-:W-:Y:S02]  /*f0e0*/  SEL R6, R0, R5, !P4 ;  /* 0x0000000500067207 */ /* 0x000fe40006000000 */
[----:B------:R-:W-:-:S07]  /*f0f0*/  SEL R5, R5, R0, !P4 ;  /* 0x0000000005057207 */ /* 0x000fce0006000000 */
.L_x_294:
[----:B------:R-:W-:-:S08]  /*f100*/  NOP ;  /* 0x0000000000007918 */ /* 0x000fd00000000000 */
[----:B------:R-:W0:-:S00]  /*f110*/  USETMAXREG.DEALLOC.CTAPOOL 0x28 ;  /* 0x00000028000079c8 */ /* 0x000e0000080e0500 */
[----:B------:R-:W-:-:S13]  /*f120*/  ISETP.NE.AND P0, PT, RZ, UR8, PT ;  /* 0x00000008ff007c0c */ /* 0x000fda000bf05270 */
[----:B------:R-:W-:Y:S05]  /*f130*/  @P0 EXIT ;  /* 0x000000000000094d */ /* 0x000fea0003800000 */
[----:B0-----:R-:W-:Y:S01]  /*f140*/  LOP3.LUT P0, RZ, R4, 0xff, RZ, 0xc0, !PT ;  /* 0x000000ff04ff7812 */ /* 0x001fe2000780c0ff */
[----:B------:R-:W-:Y:S02]  /*f150*/  IMAD.MOV.U32 R0, RZ, RZ, 0x1 ;  /* 0x00000001ff007424 */ /* 0x000fe400078e00ff */
[----:B------:R-:W-:-:S10]  /*f160*/  IMAD.MOV.U32 R8, RZ, RZ, RZ ;  /* 0x000000ffff087224 */ /* 0x000fd400078e00ff */
[----:B------:R-:W-:Y:S05]  /*f170*/  @!P0 BRA `(.L_x_297) ;  /* 0x0000000c00548947 */ /* 0x000fea0003800000 */
[----:B------:R-:W0:Y:S01]  /*f180*/  S2R R2, SR_TID.X ;  /* 0x0000000000027919 */ /* 0x000e220000002100 */
[----:B------:R-:W-:Y:S01]  /*f190*/  ULDC UR4, c[0x0][0x28c] ;  /* 0x0000a30000047ab9 */ /* 0x000fe20000000800 */
[----:B------:R-:W-:Y:S01]  /*f1a0*/  ULDC UR6, c[0x0][0x658] ;  /* 0x0001960000067ab9 */ /* 0x000fe20000000800 */
[----:B------:R-:W-:Y:S01]  /*f1b0*/  UIADD3 UR10, UR4, 0x3f, URZ ;  /* 0x0000003f040a7890 */ /* 0x000fe2000fffe03f */
[----:B------:R-:W-:Y:S01]  /*f1c0*/  BSSY B0, `(.L_x_297) ;  /* 0x00000d0000007945 */ /* 0x000fe20003800000 */
[----:B------:R-:W-:Y:S01]  /*f1d0*/  UMOV UR7, 0xffffffff ;  /* 0xffffffff00077882 */ /* 0x000fe20000000000 */
[----:B------:R-:W-:Y:S01]  /*f1e0*/  ULDC UR5, c[0x0][0x600] ;  /* 0x0001800000057ab9 */ /* 0x000fe20000000800 */
[----:B------:R-:W-:Y:S01]  /*f1f0*/  UMOV UR9, 0x1 ;  /* 0x0000000100097882 */ /* 0x000fe20000000000 */
[----:B------:R-:W-:Y:S01]  /*f200*/  USHF.L.U32 UR7, UR7, UR6, URZ ;  /* 0x0000000607077299 */ /* 0x000fe2000800063f */
[----:B------:R-:W-:Y:S01]  /*f210*/  IMAD.MOV.U32 R9, RZ, RZ, 0x1 ;  /* 0x00000001ff097424 */ /* 0x000fe200078e00ff */
[----:B------:R-:W-:Y:S01]  /*f220*/  UIADD3 UR4, UR5, -0x1, URZ ;  /* 0xffffffff05047890 */ /* 0x000fe2000fffe03f */
[----:B------:R-:W-:Y:S01]  /*f230*/  IMAD.MOV.U32 R0, RZ, RZ, 0x1 ;  /* 0x00000001ff007424 */ /* 0x000fe200078e00ff */
[----:B------:R-:W-:Y:S01]  /*f240*/  USHF.R.S32.HI UR11, URZ, 0x1f, UR10 ;  /* 0x0000001f3f0b7899 */ /* 0x000fe2000801140a */
[----:B------:R-:W-:Y:S01]  /*f250*/  IMAD.MOV.U32 R8, RZ, RZ, RZ ;  /* 0x000000ffff087224 */ /* 0x000fe200078e00ff */
[----:B------:R-:W-:Y:S01]  /*f260*/  ULDC UR8, c[0x0][0xc] ;  /* 0x0000030000087ab9 */ /* 0x000fe20000000800 */
[----:B------:R-:W-:-:S02]  /*f270*/  USHF.L.U32 UR5, UR9, UR6, URZ ;  /* 0x0000000609057299 */ /* 0x000fc4000800063f */
[----:B------:R-:W-:Y:S01]  /*f280*/  ULEA.HI UR11, UR11, UR10, URZ, 0x6 ;  /* 0x0000000a0b0b7291 */ /* 0x000fe2000f8f303f */
[----:B------:R-:W-:Y:S01]  /*f290*/  ULDC UR9, c[0x0][0x10] ;  /* 0x0000040000097ab9 */ /* 0x000fe20000000800 */
[----:B------:R-:W-:Y:S02]  /*f2a0*/  ULOP3.LUT UR6, URZ, UR7, URZ, 0x33, !UPT ;  /* 0x000000073f067292 */ /* 0x000fe4000f8e333f */
[----:B------:R-:W-:Y:S01]  /*f2b0*/  UIMAD.WIDE.U32 UR8, UR8, UR9, URZ ;  /* 0x00000009080872a5 */ /* 0x000fe2000f8e003f */
[----:B------:R-:W-:Y:S01]  /*f2c0*/  ULDC UR7, c[0x0][0x14] ;  /* 0x0000050000077ab9 */ /* 0x000fe20000000800 */
[----:B------:R-:W-:Y:S02]  /*f2d0*/  USHF.R.S32.HI UR20, URZ, 0x6, UR11 ;  /* 0x000000063f147899 */ /* 0x000fe4000801140b */
[----:B------:R-:W-:Y:S02]  /*f2e0*/  UIMAD.WIDE.U32 UR22, UR8, UR7, URZ ;  /* 0x00000007081672a5 */ /* 0x000fe4000f8e003f */
[----:B------:R-:W-:-:S02]  /*f2f0*/  UIMAD UR18, UR9, UR7, URZ ;  /* 0x00000007091272a4 */ /* 0x000fc4000f8e023f */
[----:B------:R-:W-:Y:S01]  /*f300*/  ULOP3.LUT UR26, UR13, 0x2, URZ, 0xfc, !UPT ;  /* 0x000000020d1a7892 */ /* 0x000fe2000f8efc3f */
[C---:B0-----:R-:W-:Y:S01]  /*f310*/  LOP3.LUT P3, RZ, R2.reuse, 0x7f, RZ, 0xc0, !PT ;  /* 0x0000007f02ff7812 */ /* 0x041fe2000786c0ff */
[----:B------:R-:W-:Y:S01]  /*f320*/  UIADD3 UR18, UR23, UR18, URZ ;  /* 0x0000001217127290 */ /* 0x000fe2000fffe03f */
[----:B------:R-:W-:Y:S01]  /*f330*/  LOP3.LUT P0, RZ, R2, 0x1f, RZ, 0xc0, !PT ;  /* 0x0000001f02ff7812 */ /* 0x000fe2000780c0ff */
[----:B------:R-:W-:Y:S01]  /*f340*/  UIADD3 UR27, UR20, 0x1, URZ ;  /* 0x00000001141b7890 */ /* 0x000fe2000fffe03f */
[----:B------:R-:W-:Y:S02]  /*f350*/  ULDC.64 UR24, c[0x0][0x198] ;  /* 0x0000660000187ab9 */ /* 0x000fe40000000a00 */
[----:B------:R-:W-:-:S13]  /*f360*/  PLOP3.LUT P0, PT, P0, P3, PT, 0x8a, 0x0 ;  /* 0x000000000000781c */ /* 0x000fda0000707172 */
.L_x_309:
[----:B------:R-:W-:-:S03]  /*f370*/  UMOV UR7, 0xffffffff ;  /* 0xffffffff00077882 */ /* 0x000fc60000000000 */
[----:B------:R-:W-:Y:S05]  /*f380*/  BRA.DIV UR7, `(.L_x_298) ;  /* 0x0000000e07cc7947 */ /* 0x000fea000b800000 */
[----:B------:R-:W-:-:S13]  /*f390*/  ELECT P1, URZ, PT ;  /* 0x00000000003f782f */ /* 0x000fda0003820000 */
.L_x_320:
[----:B------:R-:W0:Y:S01]  /*f3a0*/  LDC R2, c[0x0][0x28c] ;  /* 0x0000a300ff027b82 */ /* 0x000e220000000800 */
[----:B------:R-:W-:Y:S01]  /*f3b0*/  BSSY B1, `(.L_x_299) ;  /* 0x0000038000017945 */ /* 0x000fe20003800000 */
[----:B0-----:R-:W-:-:S13]  /*f3c0*/  ISETP.LT.OR P1, PT, R2, 0x1, !P1 ;  /* 0x000000010200780c */ /* 0x001fda0004f21670 */
[----:B------:R-:W-:Y:S05]  /*f3d0*/  @P1 BRA `(.L_x_300) ;  /* 0x0000000000d41947 */ /* 0x000fea0003800000 */
[----:B------:R-:W-:Y:S02]  /*f3e0*/  IMAD.SHL.U32 R6, R6, 0x80, RZ ;  /* 0x0000008006067824 */ /* 0x000fe400078e00ff */
[----:B------:R-:W-:Y:S02]  /*f3f0*/  IMAD.SHL.U32 R7, R5, 0x100, RZ ;  /* 0x0000010005077824 */ /* 0x000fe400078e00ff */
[----:B------:R-:W-:Y:S02]  /*f400*/  IMAD.MOV.U32 R12, RZ, RZ, RZ ;  /* 0x000000ffff0c7224 */ /* 0x000fe400078e00ff */
[----:B------:R-:W-:Y:S02]  /*f410*/  IMAD.U32 R14, RZ, RZ, UR27 ;  /* 0x0000001bff0e7e24 */ /* 0x000fe4000f8e00ff */
[----:B------:R-:W-:Y:S02]  /*f420*/  IMAD.MOV.U32 R2, RZ, RZ, R0 ;  /* 0x000000ffff027224 */ /* 0x000fe400078e0000 */
[----:B------:R-:W-:-:S07]  /*f430*/  IMAD.MOV.U32 R3, RZ, RZ, R8 ;  /* 0x000000ffff037224 */ /* 0x000fce00078e0008 */
.L_x_304:
[----:B------:R-:W0:Y:S01]  /*f440*/  S2R R5, SR_CgaCtaId ;  /* 0x0000000000057919 */ /* 0x000e220000008800 */
[----:B------:R-:W-:-:S04]  /*f450*/  MOV R4, 0x400 ;  /* 0x0000040000047802 */ /* 0x000fc80000000f00 */
[----:B0-----:R-:W-:Y:S02]  /*f460*/  LEA R10, R5, R4, 0x18 ;  /* 0x00000004050a7211 */ /* 0x001fe400078ec0ff */
[----:B------:R-:W-:Y:S01]  /*f470*/  SHF.L.U32 R4, R2, 0x1f, RZ ;  /* 0x0000001f02047819 */ /* 0x000fe200000006ff */
[----:B------:R-:W0:Y:S02]  /*f480*/  @!P3 LDC R5, c[0x0][0x500] ;  /* 0x00014000ff05bb82 */ /* 0x000e240000000800 */
[----:B------:R-:W-:-:S04]  /*f490*/  IMAD R13, R3, 0x8, R10 ;  /* 0x00000008030d7824 */ /* 0x000fc800078e020a */
[----:B------:R-:W1:Y:S02]  /*f4a0*/  SYNCS.PHASECHK.TRANS64.TRYWAIT P1, [R13+URZ+0x20], R4 ;  /* 0x000020040d0075a7 */ /* 0x000e64000802017f */
[----:B-1----:R-:W-:Y:S05]  /*f4b0*/  @!P1 BRA `(.L_x_301) ;  /* 0x0000000c00a09947 */ /* 0x002fea0003800000 */
.L_x_321:
[----:B------:R-:W-:Y:S01]  /*f4c0*/  UPRMT UR7, UR26, 0x9910, URZ ;  /* 0x000099101a077896 */ /* 0x000fe2000800003f */
[----:B0-----:R0:W-:Y:S03]  /*f4d0*/  @!P3 SYNCS.ARRIVE.TRANS64 RZ, [R13+URZ], R5 ;  /* 0x000000050dffb9a7 */ /* 0x0011e6000800003f */
[----:B------:R-:W-:-:S06]  /*f4e0*/  UISETP.NE.AND UP0, UPT, UR7, 0x2, UPT ;  /* 0x000000020700788c */ /* 0x000fcc000bf05270 */
[----:B------:R-:W-:-:S13]  /*f4f0*/  PLOP3.LUT P1, PT, PT, PT, UP0, 0x80, 0x0 ;  /* 0x000000000000781c */ /* 0x000fda0003f2f008 */
[----:B0-----:R-:W-:Y:S05]  /*f500*/  @P1 BRA `(.L_x_302) ;  /* 0x0000000000041947 */ /* 0x001fea0003800000 */
[----:B------:R-:W-:Y:S01]  /*f510*/  BPT.TRAP 0x1 ;  /* 0x000000040000795c */ /* 0x000fe20000300000 */
.L_x_302:
[----:B------:R-:W-:Y:S05]  /*f520*/  @P0 BRA `(.L_x_303) ;  /* 0x0000000000040947 */ /* 0x000fea0003800000 */
[----:B------:R-:W-:Y:S01]  /*f530*/  BPT.TRAP 0x1 ;  /* 0x000000040000795c */ /* 0x000fe20000300000 */
.L_x_303:
[--C-:B-1----:R-:W-:Y:S01]  /*f540*/  IMAD R4, R3, 0x4000, R10.reuse ;  /* 0x0000400003047824 */ /* 0x102fe200078e020a */
[----:B------:R-:W-:Y:S01]  /*f550*/  R2UR UR9, R13 ;  /* 0x000000000d0972ca */ /* 0x000fe200000e0000 */
[----:B------:R-:W-:Y:S01]  /*f560*/  IMAD R10, R3, 0x2000, R10 ;  /* 0x00002000030a7824 */ /* 0x000fe200078e020a */
[----:B------:R-:W-:Y:S01]  /*f570*/  UIADD3 UR14, UP0, UR24, 0xf0, URZ ;  /* 0x000000f0180e7890 */ /* 0x000fe2000ff1e03f */
[----:B------:R-:W-:Y:S01]  /*f580*/  VIADD R14, R14, 0xffffffff ;  /* 0xffffffff0e0e7836 */ /* 0x000fe20000000000 */
[----:B------:R-:W-:Y:S01]  /*f590*/  R2UR UR7, R4 ;  /* 0x00000000040772ca */ /* 0x000fe200000e0000 */
[----:B------:R-:W-:Y:S01]  /*f5a0*/  UIADD3 UR28, UP1, UR24, 0x1f0, URZ ;  /* 0x000001f0181c7890 */ /* 0x000fe2000ff3e03f */
[----:B------:R-:W-:Y:S01]  /*f5b0*/  R2UR UR8, R10 ;  /* 0x000000000a0872ca */ /* 0x000fe200000e0000 */
[----:B------:R-:W-:Y:S01]  /*f5c0*/  UIADD3.X UR15, URZ, UR25, URZ, UP0, !UPT ;  /* 0x000000193f0f7290 */ /* 0x000fe200087fe43f */
[----:B------:R-:W-:Y:S01]  /*f5d0*/  R2UR UR11, R7 ;  /* 0x00000000070b72ca */ /* 0x000fe200000e0000 */
[----:B------:R-:W-:Y:S01]  /*f5e0*/  VIADD R3, R3, 0x1 ;  /* 0x0000000103037836 */ /* 0x000fe20000000000 */
[----:B------:R-:W-:Y:S01]  /*f5f0*/  R2UR UR10, R12 ;  /* 0x000000000c0a72ca */ /* 0x000fe200000e0000 */
[----:B------:R-:W-:Y:S01]  /*f600*/  UIADD3.X UR29, URZ, UR25, URZ, UP1, !UPT ;  /* 0x000000193f1d7290 */ /* 0x000fe20008ffe43f */
[----:B------:R-:W-:Y:S01]  /*f610*/  R2UR UR12, R11 ;  /* 0x000000000b0c72ca */ /* 0x000fe200000e0000 */
[----:B------:R-:W-:Y:S01]  /*f620*/  UMOV UR16, 0x0 ;  /* 0x0000000000107882 */ /* 0x000fe20000000000 */
[----:B------:R-:W-:Y:S01]  /*f630*/  R2UR UR21, R6 ;  /* 0x00000000061572ca */ /* 0x000fe200000e0000 */
[----:B------:R-:W-:Y:S01]  /*f640*/  UMOV UR17, 0x10000000 ;  /* 0x1000000000117882 */ /* 0x000fe20000000000 */
[----:B------:R-:W-:Y:S01]  /*f650*/  ISETP.GT.AND P2, PT, R14, 0x1, PT ;  /* 0x000000010e00780c */ /* 0x000fe20003f44270 */
[----:B------:R-:W-:Y:S01]  /*f660*/  UIADD3 UR7, UR7, 0x100, URZ ;  /* 0x0000010007077890 */ /* 0x000fe2000fffe03f */
[----:B------:R-:W-:Y:S01]  /*f670*/  ISETP.NE.AND P1, PT, R3, 0x4, PT ;  /* 0x000000040300780c */ /* 0x000fe20003f25270 */
[----:B------:R-:W-:Y:S01]  /*f680*/  UIADD3 UR19, UR8, 0x10100, URZ ;  /* 0x0001010008137890 */ /* 0x000fe2000fffe03f */
[----:B------:R-:W-:-:S02]  /*f690*/  VIADD R12, R12, 0x40 ;  /* 0x000000400c0c7836 */ /* 0x000fc40000000000 */
[----:B------:R-:W-:Y:S02]  /*f6a0*/  SEL R5, RZ, 0x1, P1 ;  /* 0x00000001ff057807 */ /* 0x000fe40000800000 */
[----:B------:R-:W-:Y:S01]  /*f6b0*/  UMOV UR8, UR7 ;  /* 0x0000000700087c82 */ /* 0x000fe20008000000 */
[----:B------:R-:W-:Y:S01]  /*f6c0*/  SEL R3, R3, RZ, P1 ;  /* 0x000000ff03037207 */ /* 0x000fe20000800000 */
[----:B------:R0:W-:Y:S01]  /*f6d0*/  UTMALDG.3D [UR8], [UR14], desc[UR16] ;  /* 0x000010080e0075b4 */ /* 0x0001e20008011000 */
[----:B------:R-:W-:Y:S01]  /*f6e0*/  LOP3.LUT R2, R2, R5, RZ, 0x3c, !PT ;  /* 0x0000000502027212 */ /* 0x000fe200078e3cff */
[----:B0-----:R-:W-:Y:S01]  /*f6f0*/  UMOV UR8, UR19 ;  /* 0x0000001300087c82 */ /* 0x001fe20008000000 */
[----:B------:R-:W-:Y:S02]  /*f700*/  UMOV UR11, UR21 ;  /* 0x00000015000b7c82 */ /* 0x000fe40008000000 */
[----:B------:R0:W-:Y:S02]  /*f710*/  UTMALDG.3D [UR8], [UR28], desc[UR16] ;  /* 0x000010081c0075b4 */ /* 0x0001e40008011000 */
[----:B0-----:R-:W-:Y:S05]  /*f720*/  @P2 BRA `(.L_x_304) ;  /* 0xfffffffc00442947 */ /* 0x001fea000383ffff */
.L_x_300:
[----:B------:R-:W-:Y:S05]  /*f730*/  BSYNC B1 ;  /* 0x0000000000017941 */ /* 0x000fea0003800000 */
.L_x_299:
[----:B------:R-:W2:Y:S01]  /*f740*/  LDL.LU R15, [R1+0x78] ;  /* 0x00007800010f7983 */ /* 0x000ea20000300800 */
[----:B------:R-:W-:Y:S01]  /*f750*/  LOP3.LUT P5, RZ, R9, 0xff, RZ, 0xc0, !PT ;  /* 0x000000ff09ff7812 */ /* 0x000fe200078ac0ff */
[----:B------:R-:W-:Y:S01]  /*f760*/  VIADD R8, R8, UR20 ;  /* 0x0000001408087c36 */ /* 0x000fe20008000000 */
[----:B------:R-:W-:Y:S01]  /*f770*/  ULDC.64 UR8, c[0x0][0x650] ;  /* 0x0001940000087ab9 */ /* 0x000fe20000000a00 */
[----:B------:R-:W3:Y:S01]  /*f780*/  LDL.LU R13, [R1+0x7c] ;  /* 0x00007c00010d7983 */ /* 0x000ee20000300800 */
[----:B------:R-:W-:Y:S01]  /*f790*/  IMAD.U32 R5, RZ, RZ, UR20 ;  /* 0x00000014ff057e24 */ /* 0x000fe2000f8e00ff */
[----:B------:R-:W-:Y:S01]  /*f7a0*/  BSSY B1, `(.L_x_305) ;  /* 0x000006f000017945 */ /* 0x000fe20003800000 */
[----:B------:R-:W-:Y:S01]  /*f7b0*/  ISETP.GT.U32.AND P1, PT, R8, 0x3, PT ;  /* 0x000000030800780c */ /* 0x000fe20003f24070 */
[----:B------:R-:W-:Y:S01]  /*f7c0*/  IMAD.MOV.U32 R6, RZ, RZ, -0x1 ;  /* 0xffffffffff067424 */ /* 0x000fe200078e00ff */
[----:B------:R-:W-:Y:S01]  /*f7d0*/  SHF.R.U32.HI R2, RZ, 0x2, R8 ;  /* 0x00000002ff027819 */ /* 0x000fe20000011608 */
[----:B------:R-:W-:Y:S01]  /*f7e0*/  IMAD.MOV.U32 R11, RZ, RZ, -0x1 ;  /* 0xffffffffff0b7424 */ /* 0x000fe200078e00ff */
[----:B------:R-:W-:Y:S01]  /*f7f0*/  ISETP.LT.U32.AND P1, PT, R5, 0x4, P1 ;  /* 0x000000040500780c */ /* 0x000fe20000f21070 */
[----:B------:R-:W-:Y:S01]  /*f800*/  IMAD.MOV.U32 R5, RZ, RZ, -0x1 ;  /* 0xffffffffff057424 */ /* 0x000fe200078e00ff */
[----:B------:R-:W-:Y:S01]  /*f810*/  LOP3.LUT R2, R2, 0x1, RZ, 0xc0, !PT ;  /* 0x0000000102027812 */ /* 0x000fe200078ec0ff */
[----:B------:R-:W0:Y:S01]  /*f820*/  @P5 S2R R4, SR_CgaCtaId ;  /* 0x0000000000045919 */ /* 0x000e220000008800 */
[----:B------:R-:W-:-:S02]  /*f830*/  @P5 MOV R3, 0x400 ;  /* 0x0000040000035802 */ /* 0x000fc40000000f00 */
[----:B------:R-:W-:Y:S01]  /*f840*/  ISETP.NE.U32.AND P2, PT, R2, 0x1, PT ;  /* 0x000000010200780c */ /* 0x000fe20003f45070 */
[----:B------:R-:W-:Y:S01]  /*f850*/  IMAD.U32 R2, RZ, RZ, UR20 ;  /* 0x00000014ff027e24 */ /* 0x000fe2000f8e00ff */
[----:B------:R-:W-:Y:S02]  /*f860*/  LOP3.LUT R8, R8, 0x3, RZ, 0xc0, !PT ;  /* 0x0000000308087812 */ /* 0x000fe400078ec0ff */
[----:B------:R-:W-:Y:S02]  /*f870*/  PRMT R9, RZ, 0x7610, R9 ;  /* 0x00007610ff097816 */ /* 0x000fe40000000009 */
[----:B------:R-:W-:-:S04]  /*f880*/  ISETP.GT.U32.AND P2, PT, R2, 0x3, !P2 ;  /* 0x000000030200780c */ /* 0x000fc80005744070 */
[----:B------:R-:W-:Y:S02]  /*f890*/  SEL R2, RZ, 0x1, !P2 ;  /* 0x00000001ff027807 */ /* 0x000fe40005000000 */
[----:B0-----:R-:W-:-:S04]  /*f8a0*/  @P5 LEA R3, R4, R3, 0x18 ;  /* 0x0000000304035211 */ /* 0x001fc800078ec0ff */
[----:B------:R0:W-:Y:S02]  /*f8b0*/  @P5 SYNCS.ARRIVE.TRANS64.A1T0 RZ, [R3+URZ+0x58], RZ ;  /* 0x000058ff03ff59a7 */ /* 0x0001e4000810003f */
[----:B0-----:R-:W-:-:S04]  /*f8c0*/  SEL R3, RZ, 0x1, !P1 ;  /* 0x00000001ff037807 */ /* 0x001fc80004800000 */
[----:B------:R-:W-:Y:S02]  /*f8d0*/  LOP3.LUT R0, R2, R0, R3, 0x96, !PT ;  /* 0x0000000002007212 */ /* 0x000fe400078e9603 */
[----:B------:R-:W-:Y:S02]  /*f8e0*/  PRMT R2, RZ, 0x7610, R2 ;  /* 0x00007610ff027816 */ /* 0x000fe40000000002 */
[----:B---3--:R-:W-:-:S04]  /*f8f0*/  IADD3 R13, P5, R13, UR22, RZ ;  /* 0x000000160d0d7c10 */ /* 0x008fc8000ffbe0ff */
[----:B--2---:R-:W-:Y:S01]  /*f900*/  IADD3.X R15, R15, UR18, RZ, P5, !PT ;  /* 0x000000120f0f7c10 */ /* 0x004fe2000affe4ff */
[----:B------:R0:W-:Y:S01]  /*f910*/  STL [R1+0x7c], R13 ;  /* 0x00007c0d01007387 */ /* 0x0001e20000100800 */
[----:B------:R-:W-:-:S03]  /*f920*/  ISETP.GE.U32.AND P5, PT, R13, UR8, PT ;  /* 0x000000080d007c0c */ /* 0x000fc6000bfa6070 */
[----:B------:R0:W-:Y:S01]  /*f930*/  STL [R1+0x78], R15 ;  /* 0x0000780f01007387 */ /* 0x0001e20000100800 */
[----:B------:R-:W-:-:S13]  /*f940*/  ISETP.GE.U32.AND.EX P1, PT, R15, UR9, PT, P5 ;  /* 0x000000090f007c0c */ /* 0x000fda000bf26150 */
[----:B0-----:R-:W-:Y:S05]  /*f950*/  @P1 BRA `(.L_x_306) ;  /* 0x00000004004c1947 */ /* 0x001fea0003800000 */
[----:B------:R-:W-:Y:S01]  /*f960*/  ULDC.64 UR8, c[0x0][0x628] ;  /* 0x00018a0000087ab9 */ /* 0x000fe20000000a00 */
[----:B------:R-:W0:Y:S01]  /*f970*/  S2R R12, SR_CTAID.X ;  /* 0x00000000000c7919 */ /* 0x000e220000002500 */
[----:B------:R-:W-:Y:S01]  /*f980*/  ISETP.NE.U32.AND P1, PT, RZ, UR8, PT ;  /* 0x00000008ff007c0c */ /* 0x000fe2000bf25070 */
[----:B------:R-:W-:Y:S01]  /*f990*/  ULDC UR10, c[0x0][0x630] ;  /* 0x00018c00000a7ab9 */ /* 0x000fe20000000800 */
[----:B------:R-:W-:Y:S01]  /*f9a0*/  IMAD.MOV.U32 R2, RZ, RZ, R13 ;  /* 0x000000ffff027224 */ /* 0x000fe200078e000d */
[----:B------:R-:W1:Y:S01]  /*f9b0*/  S2R R10, SR_CTAID.Y ;  /* 0x00000000000a7919 */ /* 0x000e620000002600 */
[----:B------:R-:W-:Y:S01]  /*f9c0*/  ISETP.NE.AND.EX P1, PT, RZ, UR9, PT, P1 ;  /* 0x00000009ff007c0c */ /* 0x000fe2000bf25310 */
[----:B------:R-:W-:-:S12]  /*f9d0*/  IMAD.MOV.U32 R3, RZ, RZ, R15 ;  /* 0x000000ffff037224 */ /* 0x000fd800078e000f */
[----:B------:R-:W-:Y:S05]  /*f9e0*/  @!P1 BRA `(.L_x_307) ;  /* 0x0000000000289947 */ /* 0x000fea0003800000 */
[----:B------:R-:W-:Y:S02]  /*f9f0*/  ULDC UR7, c[0x0][0x634] ;  /* 0x00018d0000077ab9 */ /* 0x000fe40000000800 */
[----:B------:R-:W-:-:S05]  /*fa00*/  IADD3 R7, P1, R13, UR7, RZ ;  /* 0x000000070d077c10 */ /* 0x000fca000ff3e0ff */
[----:B------:R-:W-:-:S04]  /*fa10*/  IMAD.X R11, RZ, RZ, R15, P1 ;  /* 0x000000ffff0b7224 */ /* 0x000fc800008e060f */
[----:B------:R-:W-:-:S04]  /*fa20*/  IMAD.WIDE.U32 R4, R11, UR8, RZ ;  /* 0x000000080b047c25 */ /* 0x000fc8000f8e00ff */
[----:B------:R-:W-:-:S04]  /*fa30*/  IMAD.WIDE.U32 R4, P1, R7, UR9, R4 ;  /* 0x0000000907047c25 */ /* 0x000fc8000f820004 */
[----:B------:R-:W-:-:S04]  /*fa40*/  IMAD.WIDE.U32 R6, R7, UR8, RZ ;  /* 0x0000000807067c25 */ /* 0x000fc8000f8e00ff */
[----:B------:R-:W-:Y:S01]  /*fa50*/  IMAD.X R3, RZ, RZ, RZ, P1 ;  /* 0x000000ffff037224 */ /* 0x000fe200008e06ff */
[----:B------:R-:W-:Y:S01]  /*fa60*/  IADD3 RZ, P1, R7, R4, RZ ;  /* 0x0000000407ff7210 */ /* 0x000fe20007f3e0ff */
[----:B------:R-:W-:-:S04]  /*fa70*/  IMAD.MOV.U32 R2, RZ, RZ, R5 ;  /* 0x000000ffff027224 */ /* 0x000fc800078e0005 */
[----:B------:R-:W-:-:S08]  /*fa80*/  IMAD.WIDE.U32.X R2, R11, UR9, R2, P1 ;  /* 0x000000090b027c25 */ /* 0x000fd000088e0402 */
.L_x_307:
[--C-:B------:R-:W-:Y:S01]  /*fa90*/  SHF.R.U64 R11, R2, UR10, R3.reuse ;  /* 0x0000000a020b7c19 */ /* 0x100fe20008001203 */
[----:B------:R-:W-:Y:S01]  /*faa0*/  ULDC.64 UR8, c[0x0][0x620] ;  /* 0x0001880000087ab9 */ /* 0x000fe20000000a00 */
[----:B------:R-:W-:Y:S01]  /*fab0*/  SHF.R.U32.HI R2, RZ, UR10, R3 ;  /* 0x0000000aff027c19 */ /* 0x000fe20008011603 */
[----:B------:R-:W-:Y:S01]  /*fac0*/  IMAD.MOV.U32 R3, RZ, RZ, R15 ;  /* 0x000000ffff037224 */ /* 0x000fe200078e000f */
[----:B------:R-:W-:Y:S01]  /*fad0*/  IADD3 R5, P1, RZ, -R11, RZ ;  /* 0x8000000bff057210 */ /* 0x000fe20007f3e0ff */
[----:B------:R-:W-:Y:S01]  /*fae0*/  ULDC UR7, c[0x0][0x150] ;  /* 0x0000540000077ab9 */ /* 0x000fe20000000800 */
[----:B0-----:R-:W-:Y:S01]  /*faf0*/  I2FP.F32.U32 R6, R12 ;  /* 0x0000000c00067245 */ /* 0x001fe20000201000 */
[----:B------:R-:W0:Y:S01]  /*fb00*/  LDC R7, c[0x0][0x144] ;  /* 0x00005100ff077b82 */ /* 0x000e220000000800 */
[----:B------:R-:W-:Y:S01]  /*fb10*/  ULDC.64 UR10, c[0x0][0x640] ;  /* 0x00019000000a7ab9 */ /* 0x000fe20000000a00 */
[----:B------:R-:W-:Y:S01]  /*fb20*/  IMAD.X R2, RZ, RZ, ~R2, P1 ;  /* 0x000000ffff027224 */ /* 0x000fe200008e0e02 */
[----:B------:R-:W-:Y:S01]  /*fb30*/  ISETP.NE.U32.AND P1, PT, RZ, UR10, PT ;  /* 0x0000000aff007c0c */ /* 0x000fe2000bf25070 */
[----:B------:R-:W-:Y:S01]  /*fb40*/  FMUL R6, R6, UR7 ;  /* 0x0000000706067c20 */ /* 0x000fe20008400000 */
[----:B------:R-:W-:Y:S01]  /*fb50*/  ULDC UR7, c[0x0][0x618] ;  /* 0x0001860000077ab9 */ /* 0x000fe20000000800 */
[----:B------:R-:W-:Y:S01]  /*fb60*/  IMAD R4, R2, UR8, RZ ;  /* 0x0000000802047c24 */ /* 0x000fe2000f8e02ff */
[----:B------:R-:W-:Y:S01]  /*fb70*/  ISETP.NE.AND.EX P1, PT, RZ, UR11, PT, P1 ;  /* 0x0000000bff007c0c */ /* 0x000fe2000bf25310 */
[----:B------:R-:W-:Y:S01]  /*fb80*/  IMAD.MOV.U32 R2, RZ, RZ, R13 ;  /* 0x000000ffff027224 */ /* 0x000fe200078e000d */
[----:B------:R-:W2:Y:S01]  /*fb90*/  LDC R15, c[0x0][0x148] ;  /* 0x00005200ff0f7b82 */ /* 0x000ea20000000800 */
[----:B------:R-:W3:Y:S02]  /*fba0*/  F2I.U32.TRUNC.NTZ R6, R6 ;  /* 0x0000000600067305 */ /* 0x000ee4000020f000 */
[----:B------:R-:W-:Y:S01]  /*fbb0*/  IMAD.WIDE.U32 R2, R5, UR8, R2 ;  /* 0x0000000805027c25 */ /* 0x000fe2000f8e0002 */
[----:B------:R-:W-:-:S03]  /*fbc0*/  ULDC UR8, c[0x0][0x154] ;  /* 0x0000550000087ab9 */ /* 0x000fc60000000800 */
[----:B------:R-:W-:Y:S01]  /*fbd0*/  IMAD R5, R5, UR9, R4 ;  /* 0x0000000905057c24 */ /* 0x000fe2000f8e0204 */
[----:B------:R-:W-:-:S03]  /*fbe0*/  ULDC UR9, c[0x0][0x608] ;  /* 0x0001820000097ab9 */ /* 0x000fc60000000800 */
[----:B------:R-:W-:-:S05]  /*fbf0*/  IMAD.IADD R3, R3, 0x1, R5 ;  /* 0x0000000103037824 */ /* 0x000fca00078e0205 */
[----:B------:R-:W-:Y:S01]  /*fc00*/  SHF.R.U64 R13, R2, UR7, R3 ;  /* 0x00000007020d7c19 */ /* 0x000fe20008001203 */
[----:B---3--:R-:W-:Y:S01]  /*fc10*/  IMAD.MOV R6, RZ, RZ, -R6 ;  /* 0x000000ffff067224 */ /* 0x008fe200078e0a06 */
[----:B-1----:R-:W-:-:S03]  /*fc20*/  I2FP.F32.U32 R2, R10 ;  /* 0x0000000a00027245 */ /* 0x002fc60000201000 */
[----:B0-----:R-:W-:Y:S02]  /*fc30*/  IMAD R19, R7, R6, R12 ;  /* 0x0000000607137224 */ /* 0x001fe400078e020c */
[----:B------:R-:W-:Y:S01]  /*fc40*/  FMUL R4, R2, UR8 ;  /* 0x0000000802047c20 */ /* 0x000fe20008400000 */
[----:B------:R-:W-:Y:S01]  /*fc50*/  SHF.R.U32.HI R2, RZ, UR7, R3 ;  /* 0x00000007ff027c19 */ /* 0x000fe20008011603 */
[----:B------:R-:W-:Y:S02]  /*fc60*/  ULDC UR7, c[0x0][0x658] ;  /* 0x0001960000077ab9 */ /* 0x000fe40000000800 */
[----:B------:R0:W1:Y:S01]  /*fc70*/  F2I.U32.TRUNC.NTZ R18, R4 ;  /* 0x0000000400127305 */ /* 0x000062000020f000 */
[--C-:B------:R-:W-:Y:S02]  /*fc80*/  SHF.R.U64 R16, R13, UR9, R2.reuse ;  /* 0x000000090d107c19 */ /* 0x100fe40008001202 */
[----:B------:R-:W-:-:S04]  /*fc90*/  SHF.R.U32.HI R3, RZ, UR9, R2 ;  /* 0x00000009ff037c19 */ /* 0x000fc80008011602 */
[--C-:B------:R-:W-:Y:S02]  /*fca0*/  SHF.R.U64 R14, R16, UR7, R3.reuse ;  /* 0x00000007100e7c19 */ /* 0x100fe40008001203 */
[----:B------:R-:W-:-:S03]  /*fcb0*/  SHF.R.U32.HI R3, RZ, UR7, R3 ;  /* 0x00000007ff037c19 */ /* 0x000fc60008011603 */
[----:B------:R-:W-:Y:S01]  /*fcc0*/  IMAD.MOV.U32 R2, RZ, RZ, R14 ;  /* 0x000000ffff027224 */ /* 0x000fe200078e000e */
[----:B0-2---:R-:W-:Y:S06]  /*fcd0*/  @!P1 BRA `(.L_x_308) ;  /* 0x0000000000289947 */ /* 0x005fec0003800000 */
        /* <DEDUP_REMOVED lines=10> */
.L_x_308:
[----:B------:R-:W-:Y:S01]  /*fd80*/  ULDC UR7, c[0x0][0x648] ;  /* 0x0001920000077ab9 */ /* 0x000fe20000000800 */
[----:B-1----:R-:W-:Y:S01]  /*fd90*/  IMAD.MOV R18, RZ, RZ, -R18 ;  /* 0x000000ffff127224 */ /* 0x002fe200078e0a12 */
[----:B------:R-:W-:Y:S01]  /*fda0*/  SHF.R.U64 R3, R2, UR7, R3 ;  /* 0x0000000702037c19 */ /* 0x000fe20008001203 */
[----:B------:R-:W-:Y:S01]  /*fdb0*/  ULDC UR7, c[0x0][0x638] ;  /* 0x00018e0000077ab9 */ /* 0x000fe20000000800 */
[----:B------:R-:W-:Y:S01]  /*fdc0*/  LOP3.LUT R2, R16, UR6, RZ, 0xc0, !PT ;  /* 0x0000000610027c12 */ /* 0x000fe2000f8ec0ff */
[----:B------:R-:W-:Y:S01]  /*fdd0*/  @P4 IMAD R19, R15, R18, R10 ;  /* 0x000000120f134224 */ /* 0x000fe200078e020a */
[----:B------:R-:W-:Y:S01]  /*fde0*/  LOP3.LUT R13, R13, UR4, RZ, 0xc0, !PT ;  /* 0x000000040d0d7c12 */ /* 0x000fe2000f8ec0ff */
[----:B------:R-:W-:Y:S01]  /*fdf0*/  IMAD.MOV R5, RZ, RZ, -R3 ;  /* 0x000000ffff057224 */ /* 0x000fe200078e0a03 */
[----:B------:R-:W-:Y:S01]  /*fe00*/  ULDC UR8, c[0x0][0x610] ;  /* 0x0001840000087ab9 */ /* 0x000fe20000000800 */
[----:B------:R-:W-:Y:S02]  /*fe10*/  IMAD R2, R3, UR5, R2 ;  /* 0x0000000503027c24 */ /* 0x000fe4000f8e0202 */
[----:B------:R-:W-:Y:S01]  /*fe20*/  IMAD R14, R5, UR7, R14 ;  /* 0x00000007050e7c24 */ /* 0x000fe2000f8e020e */
[----:B------:R-:W-:Y:S01]  /*fe30*/  ULDC UR7, c[0x0][0x600] ;  /* 0x0001800000077ab9 */ /* 0x000fe20000000800 */
[----:B------:R-:W-:-:S02]  /*fe40*/  IMAD R5, R2, UR8, R19 ;  /* 0x0000000802057c24 */ /* 0x000fc4000f8e0213 */
[----:B------:R-:W-:Y:S02]  /*fe50*/  IMAD R14, R14, UR7, R13 ;  /* 0x000000070e0e7c24 */ /* 0x000fe4000f8e020d */
[----:B------:R-:W-:-:S03]  /*fe60*/  IMAD.MOV.U32 R2, RZ, RZ, 0x1 ;  /* 0x00000001ff027424 */ /* 0x000fc600078e00ff */
[----:B------:R-:W-:Y:S02]  /*fe70*/  SEL R6, R14, R5, !P4 ;  /* 0x000000050e067207 */ /* 0x000fe40006000000 */
[----:B------:R-:W-:-:S07]  /*fe80*/  SEL R5, R5, R14, !P4 ;  /* 0x0000000e05057207 */ /* 0x000fce0006000000 */
.L_x_306:
[----:B------:R-:W-:Y:S05]  /*fe90*/  BSYNC B1 ;  /* 0x0000000000017941 */ /* 0x000fea0003800000 */
.L_x_305:
[----:B------:R-:W-:-:S13]  /*fea0*/  LOP3.LUT P1, RZ, R2, 0xff, RZ, 0xc0, !PT ;  /* 0x000000ff02ff7812 */ /* 0x000fda000782c0ff */
[----:B------:R-:W-:Y:S05]  /*feb0*/  @P1 BRA `(.L_x_309) ;  /* 0xfffffff4002c1947 */ /* 0x000fea000383ffff */
[----:B------:R-:W-:Y:S05]  /*fec0*/  BSYNC B0 ;  /* 0x0000000000007941 */ /* 0x000fea0003800000 */
.L_x_297:
[----:B------:R-:W-:-:S03]  /*fed0*/  UMOV UR7, 0xffffffff ;  /* 0xffffffff00077882 */ /* 0x000fc60000000000 */
[----:B------:R-:W-:Y:S05]  /*fee0*/  BRA.DIV UR7, `(.L_x_310) ;  /* 0x0000000607287947 */ /* 0x000fea000b800000 */
[----:B------:R-:W-:-:S13]  /*fef0*/  ELECT P0, URZ, PT ;  /* 0x00000000003f782f */ /* 0x000fda0003800000 */
.L_x_324:
[----:B------:R-:W-:Y:S04]  /*ff00*/  BSSY B0, `(.L_x_311) ;  /* 0x000002c000007945 */ /* 0x000fe80003800000 */
[----:B------:R-:W-:Y:S05]  /*ff10*/  @!P0 BRA `(.L_x_312) ;  /* 0x0000000000a88947 */ /* 0x000fea0003800000 */
[----:B------:R-:W-:-:S04]  /*ff20*/  ULOP3.LUT UR7, UR13, 0x2, URZ, 0xfc, !UPT ;  /* 0x000000020d077892 */ /* 0x000fc8000f8efc3f */
[----:B------:R-:W-:-:S06]  /*ff30*/  UISETP.NE.AND UP0, UPT, UR7, 0x3, UPT ;  /* 0x000000030700788c */ /* 0x000fcc000bf05270 */
[----:B------:R-:W-:-:S13]  /*ff40*/  PLOP3.LUT P0, PT, PT, PT, UP0, 0x80, 0x0 ;  /* 0x000000000000781c */ /* 0x000fda0003f0f008 */
[----:B------:R-:W-:Y:S05]  /*ff50*/  @!P0 BRA `(.L_x_313) ;  /* 0x0000000000048947 */ /* 0x000fea0003800000 */
[----:B------:R-:W-:Y:S01]  /*ff60*/  BPT.TRAP 0x1 ;  /* 0x000000040000795c */ /* 0x000fe20000300000 */
.L_x_313:
[----:B------:R-:W0:Y:S01]  /*ff70*/  S2R R3, SR_CgaCtaId ;  /* 0x0000000000037919 */ /* 0x000e220000008800 */
[----:B------:R-:W-:-:S04]  /*ff80*/  MOV R2, 0x400 ;  /* 0x0000040000027802 */ /* 0x000fc80000000f00 */
[----:B0-----:R-:W-:Y:S02]  /*ff90*/  LEA R3, R3, R2, 0x18 ;  /* 0x0000000203037211 */ /* 0x001fe400078ec0ff */
[----:B------:R-:W-:-:S03]  /*ffa0*/  SHF.L.U32 R2, R0, 0x1f, RZ ;  /* 0x0000001f00027819 */ /* 0x000fc600000006ff */
[----:B------:R-:W-:-:S04]  /*ffb0*/  VIADD R3, R3, 0x20 ;  /* 0x0000002003037836 */ /* 0x000fc80000000000 */
[C---:B------:R-:W-:Y:S02]  /*ffc0*/  IMAD R7, R8.reuse, 0x8, R3 ;  /* 0x0000000808077824 */ /* 0x040fe400078e0203 */
[----:B------:R-:W-:Y:S02]  /*ffd0*/  VIADD R8, R8, 0x1 ;  /* 0x0000000108087836 */ /* 0x000fe40000000000 */
[----:B------:R-:W0:Y:S03]  /*ffe0*/  SYNCS.PHASECHK.TRANS64.TRYWAIT P0, [R7+URZ], R2 ;  /* 0x00000002070075a7 */ /* 0x000e26000800017f */
[----:B------:R-:W-:-:S04]  /*fff0*/  ISETP.NE.AND P1, PT, R8, 0x4, PT ;  /* 0x000000040800780c */ /* 0x000fc80003f25270 */
[----:B------:R-:W-:Y:S02]  /*10000*/  SEL R5, RZ, 0x1, P1 ;  /* 0x00000001ff057807 */ /* 0x000fe40000800000 */
[----:B------:R-:W-:Y:S02]  /*10010*/  SEL R8, R8, RZ, P1 ;  /* 0x000000ff08087207 */ /* 0x000fe40000800000 */
[----:B------:R-:W-:-:S03]  /*10020*/  LOP3.LUT R5, R0, R5, RZ, 0x3c, !PT ;  /* 0x0000000500057212 */ /* 0x000fc600078e3cff */
[----:B------:R-:W-:Y:S01]  /*10030*/  IMAD R9, R8, 0x8, R3 ;  /* 0x0000000808097824 */ /* 0x000fe200078e0203 */
[----:B------:R-:W-:Y:S01]  /*10040*/  SHF.L.U32 R4, R5, 0x1f, RZ ;  /* 0x0000001f05047819 */ /* 0x000fe200000006ff */
[----:B0-----:R-:W-:Y:S06]  /*10050*/  @!P0 BRA `(.L_x_314) ;  /* 0x0000000000f08947 */ /* 0x001fec0003800000 */
.L_x_325:
[----:B------:R-:W1:Y:S01]  /*10060*/  SYNCS.PHASECHK.TRANS64.TRYWAIT P0, [R9+URZ], R4 ;  /* 0x00000004090075a7 */ /* 0x000e62000800017f */
[----:B------:R-:W-:-:S05]  /*10070*/  VIADD R0, R8, 0x1 ;  /* 0x0000000108007836 */ /* 0x000fca0000000000 */
[----:B------:R-:W-:-:S04]  /*10080*/  ISETP.NE.AND P1, PT, R0, 0x4, PT ;  /* 0x000000040000780c */ /* 0x000fc80003f25270 */
[----:B0-----:R-:W-:Y:S02]  /*10090*/  SEL R2, RZ, 0x1, P1 ;  /* 0x00000001ff027807 */ /* 0x001fe40000800000 */
[----:B------:R-:W-:Y:S02]  /*100a0*/  SEL R0, R0, RZ, P1 ;  /* 0x000000ff00007207 */ /* 0x000fe40000800000 */
[----:B------:R-:W-:-:S03]  /*100b0*/  LOP3.LUT R7, R5, R2, RZ, 0x3c, !PT ;  /* 0x0000000205077212 */ /* 0x000fc600078e3cff */
[----:B------:R-:W-:Y:S01]  /*100c0*/  IMAD R6, R0, 0x8, R3 ;  /* 0x0000000800067824 */ /* 0x000fe200078e0203 */
[----:B------:R-:W-:Y:S01]  /*100d0*/  SHF.L.U32 R5, R7, 0x1f, RZ ;  /* 0x0000001f07057819 */ /* 0x000fe200000006ff */
[----:B-1----:R-:W-:Y:S06]  /*100e0*/  @!P0 BRA `(.L_x_315) ;  /* 0x0000000000e08947 */ /* 0x002fec0003800000 */
.L_x_326:
[----:B------:R-:W1:Y:S01]  /*100f0*/  SYNCS.PHASECHK.TRANS64.TRYWAIT P0, [R6+URZ], R5 ;  /* 0x00000005060075a7 */ /* 0x000e62000800017f */
[----:B------:R-:W-:-:S05]  /*10100*/  VIADD R0, R0, 0x1 ;  /* 0x0000000100007836 */ /* 0x000fca0000000000 */
[----:B------:R-:W-:-:S04]  /*10110*/  ISETP.NE.AND P1, PT, R0, 0x4, PT ;  /* 0x000000040000780c */ /* 0x000fc80003f25270 */
[----:B------:R-:W-:Y:S02]  /*10120*/  SEL R2, RZ, 0x1, P1 ;  /* 0x00000001ff027807 */ /* 0x000fe40000800000 */
[----:B------:R-:W-:Y:S02]  /*10130*/  SEL R0, R0, RZ, P1 ;  /* 0x000000ff00007207 */ /* 0x000fe40000800000 */
[----:B------:R-:W-:Y:S01]  /*10140*/  LOP3.LUT R2, R7, R2, RZ, 0x3c, !PT ;  /* 0x0000000207027212 */ /* 0x000fe200078e3cff */
[----:B-1----:R-:W-:Y:S06]  /*10150*/  @!P0 BRA `(.L_x_316) ;  /* 0x0000000000d88947 */ /* 0x002fec0003800000 */
.L_x_327:
[----:B------:R-:W-:Y:S01]  /*10160*/  IMAD R3, R0, 0x8, R3 ;  /* 0x0000000800037824 */ /* 0x000fe200078e0203 */
[----:B------:R-:W-:-:S07]  /*10170*/  SHF.L.U32 R0, R2, 0x1f, RZ ;  /* 0x0000001f02007819 */ /* 0x000fce00000006ff */
.L_x_317:
[----:B--2---:R2:W3:Y:S02]  /*10180*/  SYNCS.PHASECHK.TRANS64.TRYWAIT P0, [R3+URZ], R0 ;  /* 0x00000000030075a7 */ /* 0x0044e4000800017f */
[----:B---3--:R-:W-:Y:S05]  /*10190*/  @!P0 NANOSLEEP.SYNCS 0x989680 ;  /* 0x009896800000895d */ /* 0x008fea0003900000 */
[----:B------:R-:W3:Y:S02]  /*101a0*/  @!P0 SYNCS.PHASECHK.TRANS64 P0, [R3+URZ], R0 ;  /* 0x00000000030085a7 */ /* 0x000ee4000800007f */
[----:B---3--:R-:W-:Y:S05]  /*101b0*/  @!P0 BRA `(.L_x_317) ;  /* 0xfffffffc00f08947 */ /* 0x008fea000383ffff */
.L_x_312:
[----:B------:R-:W-:Y:S05]  /*101c0*/  BSYNC B0 ;  /* 0x0000000000007941 */ /* 0x000fea0003800000 */
.L_x_311:
[----:B------:R-:W-:Y:S05]  /*101d0*/  EXIT ;  /* 0x000000000000794d */ /* 0x000fea0003800000 */
.L_x_17:
[----:B-1----:R-:W-:-:S04]  /*101e0*/  IMAD.U32 R3, RZ, RZ, UR6 ;  /* 0x00000006ff037e24 */ /* 0x002fc8000f8e00ff */
[----:B------:R1:W2:Y:S03]  /*101f0*/  SYNCS.PHASECHK.TRANS64.TRYWAIT P0, [R3+URZ], R0 ;  /* 0x00000000030075a7 */ /* 0x0002a6000800017f */
[----:B--2---:R-:W-:Y:S05]  /*10200*/  @!P0 NANOSLEEP.SYNCS 0x989680 ;  /* 0x009896800000895d */ /* 0x004fea0003900000 */
[----:B------:R-:W2:Y:S02]  /*10210*/  @!P0 SYNCS.PHASECHK.TRANS64 P0, [R3+URZ], R0 ;  /* 0x00000000030085a7 */ /* 0x000ea4000800007f */
[----:B--2---:R-:W-:Y:S05]  /*10220*/  @!P0 BRA `(.L_x_17) ;  /* 0xfffffffc00ec8947 */ /* 0x004fea000383ffff */
[----:B------:R-:W-:Y:S05]  /*10230*/  BRA `(.L_x_16) ;  /* 0xffffff1800487947 */ /* 0x000fea000383ffff */
.L_x_23:
[----:B-----5:R1:W-:Y:S02]  /*10240*/  STL [R1+0x88], R0 ;  /* 0x0000880001007387 */ /* 0x0203e40000100800 */
[----:B-1----:R-:W-:-:S04]  /*10250*/  IMAD.U32 R0, RZ, RZ, UR16 ;  /* 0x00000010ff007e24 */ /* 0x002fc8000f8e00ff */
[----:B------:R1:W2:Y:S03]  /*10260*/  SYNCS.PHASECHK.TRANS64.TRYWAIT P0, [R0+URZ], R229 ;  /* 0x000000e5000075a7 */ /* 0x0002a6000800017f */
[----:B--2---:R-:W-:Y:S05]  /*10270*/  @!P0 NANOSLEEP.SYNCS 0x989680 ;  /* 0x009896800000895d */ /* 0x004fea0003900000 */
[----:B------:R1:W2:Y:S02]  /*10280*/  @!P0 SYNCS.PHASECHK.TRANS64 P0, [R0+URZ], R229 ;  /* 0x000000e5000085a7 */ /* 0x0002a4000800007f */
[----:B-1----:R1:W5:Y:S02]  /*10290*/  LDL.LU R0, [R1+0x88] ;  /* 0x0000880001007983 */ /* 0x0023640000300800 */
[----:B-12---:R-:W-:Y:S05]  /*102a0*/  @!P0 BRA `(.L_x_23) ;  /* 0xfffffffc00e48947 */ /* 0x006fea000383ffff */
[----:B------:R-:W-:Y:S05]  /*102b0*/  BRA `(.L_x_22) ;  /* 0xffffff2800dc7947 */ /* 0x000fea000383ffff */
.L_x_298:
[----:B------:R-:W-:Y:S01]  /*102c0*/  BSSY B1, `(.L_x_318) ;  /* 0x0000006000017945 */ /* 0x000fe20003800000 */
[----:B------:R-:W-:-:S07]  /*102d0*/  IMAD.MOV.U32 R2, RZ, RZ, -0x1 ;  /* 0xffffffffff027424 */ /* 0x000fce00078e00ff */
[----:B------:R-:W-:Y:S05]  /*102e0*/  WARPSYNC.COLLECTIVE R2, `(.L_x_319) ;  /* 0x00000000020c7348 */ /* 0x000fea0003c00000 */
[----:B------:R-:W-:Y:S02]  /*102f0*/  ELECT P1, UR62, PT ;  /* 0x00000000003e782f */ /* 0x000fe40003820000 */
[----:B------:R-:W-:Y:S01]  /*10300*/  MOV R2, UR62 ;  /* 0x0000003e00027c02 */ /* 0x000fe20008000f00 */
[----:B------:R-:W-:Y:S10]  /*10310*/  ENDCOLLECTIVE ;  /* 0x000000000000791b */ /* 0x000ff40003800000 */
.L_x_319:
[----:B------:R-:W-:Y:S05]  /*10320*/  BSYNC B1 ;  /* 0x0000000000017941 */ /* 0x000fea0003800000 */
.L_x_318:
[----:B------:R-:W-:Y:S05]  /*10330*/  BRA `(.L_x_320) ;  /* 0xfffffff000187947 */ /* 0x000fea000383ffff */
.L_x_301:
[----:B-1----:R1:W2:Y:S02]  /*10340*/  SYNCS.PHASECHK.TRANS64.TRYWAIT P1, [R13+URZ+0x20], R4 ;  /* 0x000020040d0075a7 */ /* 0x0022a4000802017f */
[----:B--2---:R-:W-:Y:S05]  /*10350*/  @!P1 NANOSLEEP.SYNCS 0x989680 ;  /* 0x009896800000995d */ /* 0x004fea0003900000 */
[----:B------:R-:W2:Y:S02]  /*10360*/  @!P1 SYNCS.PHASECHK.TRANS64 P1, [R13+URZ+0x20], R4 ;  /* 0x000020040d0095a7 */ /* 0x000ea4000802007f */
[----:B--2---:R-:W-:Y:S05]  /*10370*/  @!P1 BRA `(.L_x_301) ;  /* 0xfffffffc00f09947 */ /* 0x004fea000383ffff */
[----:B------:R-:W-:Y:S05]  /*10380*/  BRA `(.L_x_321) ;  /* 0xfffffff0004c7947 */ /* 0x000fea000383ffff */
.L_x_310:
[----:B------:R-:W-:Y:S01]  /*10390*/  BSSY B0, `(.L_x_322) ;  /* 0x0000006000007945 */ /* 0x000fe20003800000 */
[----:B------:R-:W-:-:S07]  /*103a0*/  IMAD.MOV.U32 R2, RZ, RZ, -0x1 ;  /* 0xffffffffff027424 */ /* 0x000fce00078e00ff */
[----:B------:R-:W-:Y:S05]  /*103b0*/  WARPSYNC.COLLECTIVE R2, `(.L_x_323) ;  /* 0x00000000020c7348 */ /* 0x000fea0003c00000 */
[----:B------:R-:W-:Y:S02]  /*103c0*/  ELECT P1, UR62, PT ;  /* 0x00000000003e782f */ /* 0x000fe40003820000 */
[----:B------:R-:W-:Y:S01]  /*103d0*/  MOV R2, UR62 ;  /* 0x0000003e00027c02 */ /* 0x000fe20008000f00 */
[----:B------:R-:W-:Y:S10]  /*103e0*/  ENDCOLLECTIVE ;  /* 0x000000000000791b */ /* 0x000ff40003800000 */
.L_x_323:
[----:B------:R-:W-:Y:S05]  /*103f0*/  BSYNC B0 ;  /* 0x0000000000007941 */ /* 0x000fea0003800000 */
.L_x_322:
[----:B------:R-:W-:Y:S01]  /*10400*/  PLOP3.LUT P0, PT, P1, PT, PT, 0x80, 0x0 ;  /* 0x000000000000781c */ /* 0x000fe20000f0f070 */
[----:B------:R-:W-:-:S12]  /*10410*/  BRA `(.L_x_324) ;  /* 0xfffffff800b87947 */ /* 0x000fd8000383ffff */
.L_x_314:
[----:B0-----:R0:W1:Y:S02]  /*10420*/  SYNCS.PHASECHK.TRANS64.TRYWAIT P0, [R7+URZ], R2 ;  /* 0x00000002070075a7 */ /* 0x001064000800017f */
[----:B-1----:R-:W-:Y:S05]  /*10430*/  @!P0 NANOSLEEP.SYNCS 0x989680 ;  /* 0x009896800000895d */ /* 0x002fea0003900000 */
[----:B------:R-:W1:Y:S02]  /*10440*/  @!P0 SYNCS.PHASECHK.TRANS64 P0, [R7+URZ], R2 ;  /* 0x00000002070085a7 */ /* 0x000e64000800007f */
[----:B-1----:R-:W-:Y:S05]  /*10450*/  @!P0 BRA `(.L_x_314) ;  /* 0xfffffffc00f08947 */ /* 0x002fea000383ffff */
[----:B------:R-:W-:Y:S05]  /*10460*/  BRA `(.L_x_325) ;  /* 0xfffffff800fc7947 */ /* 0x000fea000383ffff */
.L_x_315:
[----:B0-----:R0:W1:Y:S02]  /*10470*/  SYNCS.PHASECHK.TRANS64.TRYWAIT P0, [R9+URZ], R4 ;  /* 0x00000004090075a7 */ /* 0x001064000800017f */
[----:B-1----:R-:W-:Y:S05]  /*10480*/  @!P0 NANOSLEEP.SYNCS 0x989680 ;  /* 0x009896800000895d */ /* 0x002fea0003900000 */
[----:B------:R-:W1:Y:S02]  /*10490*/  @!P0 SYNCS.PHASECHK.TRANS64 P0, [R9+URZ], R4 ;  /* 0x00000004090085a7 */ /* 0x000e64000800007f */
[----:B-1----:R-:W-:Y:S05]  /*104a0*/  @!P0 BRA `(.L_x_315) ;  /* 0xfffffffc00f08947 */ /* 0x002fea000383ffff */
[----:B------:R-:W-:Y:S05]  /*104b0*/  BRA `(.L_x_326) ;  /* 0xfffffffc000c7947 */ /* 0x000fea000383ffff */
.L_x_316:
[----:B-1----:R1:W2:Y:S02]  /*104c0*/  SYNCS.PHASECHK.TRANS64.TRYWAIT P0, [R6+URZ], R5 ;  /* 0x00000005060075a7 */ /* 0x0022a4000800017f */
[----:B--2---:R-:W-:Y:S05]  /*104d0*/  @!P0 NANOSLEEP.SYNCS 0x989680 ;  /* 0x009896800000895d */ /* 0x004fea0003900000 */
[----:B------:R-:W2:Y:S02]  /*104e0*/  @!P0 SYNCS.PHASECHK.TRANS64 P0, [R6+URZ], R5 ;  /* 0x00000005060085a7 */ /* 0x000ea4000800007f */
[----:B--2---:R-:W-:Y:S05]  /*104f0*/  @!P0 BRA `(.L_x_316) ;  /* 0xfffffffc00f08947 */ /* 0x004fea000383ffff */
[----:B------:R-:W-:Y:S05]  /*10500*/  BRA `(.L_x_327) ;  /* 0xfffffffc00147947 */ /* 0x000fea000383ffff */
.L_x_328:
[----:B------:R-:W-:-:S00]  /*10510*/  BRA `(.L_x_328) ;  /* 0xfffffffc00fc7947 */ /* 0x000fc0000383ffff */
[----:B------:R-:W-:-:S00]  /*10520*/  NOP ;  /* 0x0000000000007918 */ /* 0x000fc00000000000 */
        /* <DEDUP_REMOVED lines=13> */
.L_x_329:


//--------------------- .nv.shared._ZN7cutlass13device_kernelINS_4gemm6kernel13GemmUniversalIN4cute5tupleIJiiiiEEENS1_10collective13CollectiveMmaINS1_37MainloopSm90TmaGmmaWarpSpecializedFP8ILi4ENS5_IJNS4_1CILi1EEESB_SB_EEENS1_35KernelTmaWarpSpecializedCooperativeEEENS5_IJNSA_ILi256EEENSA_ILi128EEENSA_ILi64EEEEEENS_12float_e4m3_tENS5_IJlSB_lEEESJ_SK_NS4_8TiledMMAINS4_8MMA_AtomIJNS4_4SM904GMMA31MMA_64x128x32_F32E4M3E4M3_SS_TNILNSO_7ScaleInE1ELSQ_1EEEEEENS4_6LayoutINS5_IJNSA_ILi2EEESB_SB_EEENS5_IJSB_NSA_ILi0EEESW_EEEEENS5_IJNS4_10UnderscoreESZ_SZ_EEEEENS4_13SM90_TMA_LOADENS4_14ComposedLayoutINS4_7SwizzleILi2ELi4ELi3EEENS4_18smem_ptr_flag_bitsILi8EEENST_INS5_IJNSA_ILi8EEESH_EEENS5_IJSH_SB_EEEEEEEvNS4_8identityES12_S1C_vS1D_EENS_8epilogue10collective6detail29Sm90TmaWarpSpecializedAdapterINS1G_15DefaultEpilogueISJ_SK_SK_NS1F_6thread17LinearCombinationISJ_Li1EffLNS1K_9ScaleType4KindE0ELNS_15FloatRoundStyleE2ESJ_EENS1_15EpilogueDefaultEEEEEvvEEEEvNT_6ParamsE --------------------------
	.section	.nv.shared._ZN7cutlass13device_kernelINS_4gemm6kernel13GemmUniversalIN4cute5tupleIJiiiiEEENS1_10collective13CollectiveMmaINS1_37MainloopSm90TmaGmmaWarpSpecializedFP8ILi4ENS5_IJNS4_1CILi1EEESB_SB_EEENS1_35KernelTmaWarpSpecializedCooperativeEEENS5_IJNSA_ILi256EEENSA_ILi128EEENSA_ILi64EEEEEENS_12float_e4m3_tENS5_IJlSB_lEEESJ_SK_NS4_8TiledMMAINS4_8MMA_AtomIJNS4_4SM904GMMA31MMA_64x128x32_F32E4M3E4M3_SS_TNILNSO_7ScaleInE1ELSQ_1EEEEEENS4_6LayoutINS5_IJNSA_ILi2EEESB_SB_EEENS5_IJSB_NSA_ILi0EEESW_EEEEENS5_IJNS4_10UnderscoreESZ_SZ_EEEEENS4_13SM90_TMA_LOADENS4_14ComposedLayoutINS4_7SwizzleILi2ELi4ELi3EEENS4_18smem_ptr_flag_bitsILi8EEENST_INS5_IJNSA_ILi8EEESH_EEENS5_IJSH_SB_EEEEEEEvNS4_8identityES12_S1C_vS1D_EENS_8epilogue10collective6detail29Sm90TmaWarpSpecializedAdapterINS1G_15DefaultEpilogueISJ_SK_SK_NS1F_6thread17LinearCombinationISJ_Li1EffLNS1K_9ScaleType4KindE0ELNS_15FloatRoundStyleE2ESJ_EENS1_15EpilogueDefaultEEEEEvvEEEEvNT_6ParamsE,"aw",@nobits
	.sectionflags	@""
	.align	16
	.zero		1024


//--------------------- .nv.shared.reserved.0     --------------------------
	.section	.nv.shared.reserved.0,"aw",@nobits
	.weak		__nv_reservedSMEM_offset_0_alias
	.size		__nv_reservedSMEM_offset_0_alias, 0, 0
	.other		__nv_reservedSMEM_offset_0_alias,@"STO_CUDA_RESERVED_SHARED STV_DEFAULT"
__nv_reservedSMEM_offset_0_alias:
	.zero		0


//--------------------- .nv.global                --------------------------
	.section	.nv.global,"aw",@nobits
.nv.global:
	.type		_ZN39_INTERNAL_fe6f81a6_4_k_cu_d17a00a6_43904cute1_E,@object
	.size		_ZN39_INTERNAL_fe6f81a6_4_k_cu_d17a00a6_43904cute1_E,(_ZN39_INTERNAL_fe6f81a6_4_k_cu_d17a00a6_43904cuda3std3__45__cpo6cbeginE - _ZN39_INTERNAL_fe6f81a6_4_k_cu_d17a00a6_43904cute1_E)
_ZN39_INTERNAL_fe6f81a6_4_k_cu_d17a00a6_43904cute1_E:
	.zero		1
	.type		_ZN39_INTERNAL_fe6f81a6_4_k_cu_d17a00a6_43904cuda3std3__45__cpo6cbeginE,@object
	.size		_ZN39_INTERNAL_fe6f81a6_4_k_cu_d17a00a6_43904cuda3std3__45__cpo6cbeginE,(_ZN39_INTERNAL_fe6f81a6_4_k_cu_d17a00a6_43904cuda3std3__48in_placeE - _ZN39_INTERNAL_fe6f81a6_4_k_cu_d17a00a6_43904cuda3std3__45__cpo6cbeginE)
_ZN39_INTERNAL_fe6f81a6_4_k_cu_d17a00a6_43904cuda3std3__45__cpo6cbeginE:
	.zero		1
	.type		_ZN39_INTERNAL_fe6f81a6_4_k_cu_d17a00a6_43904cuda3std3__48in_placeE,@object
	.size		_ZN39_INTERNAL_fe6f81a6_4_k_cu_d17a00a6_43904cuda3std3__48in_placeE,(_ZN39_INTERNAL_fe6f81a6_4_k_cu_d17a00a6_43904cuda3std6ranges3__45__cpo9iter_moveE - _ZN39_INTERNAL_fe6f81a6_4_k_cu_d17a00a6_43904cuda3std3__48in_placeE)
_ZN39_INTERNAL_fe6f81a6_4_k_cu_d17a00a6_43904cuda3std3__48in_placeE:
	.zero		1
	.type		_ZN39_INTERNAL_fe6f81a6_4_k_cu_d17a00a6_43904cuda3std6ranges3__45__cpo9iter_moveE,@object
	.size		_ZN39_INTERNAL_fe6f81a6_4_k_cu_d17a00a6_43904cuda3std6ranges3__45__cpo9iter_moveE,(_ZN39_INTERNAL_fe6f81a6_4_k_cu_d17a00a6_43904cuda3std3__45__cpo5beginE - _ZN39_INTERNAL_fe6f81a6_4_k_cu_d17a00a6_43904cuda3std6ranges3__45__cpo9iter_moveE)
_ZN39_INTERNAL_fe6f81a6_4_k_cu_d17a00a6_43904cuda3std6ranges3__45__cpo9iter_moveE:
	.zero		1
	.type		_ZN39_INTERNAL_fe6f81a6_4_k_cu_d17a00a6_43904cuda3std3__45__cpo5beginE,@object
	.size		_ZN39_INTERNAL_fe6f81a6_4_k_cu_d17a00a6_43904cuda3std3__45__cpo5beginE,(_ZN39_INTERNAL_fe6f81a6_4_k_cu_d17a00a6_43904cuda3std3__441_GLOBAL__N__fe6f81a6_4_k_cu_d17a00a6_43906ignoreE - _ZN39_INTERNAL_fe6f81a6_4_k_cu_d17a00a6_43904cuda3std3__45__cpo5beginE)
_ZN39_INTERNAL_fe6f81a6_4_k_cu_d17a00a6_43904cuda3std3__45__cpo5beginE:
	.zero		1
	.type		_ZN39_INTERNAL_fe6f81a6_4_k_cu_d17a00a6_43904cuda3std3__441_GLOBAL__N__fe6f81a6_4_k_cu_d17a00a6_43906ignoreE,@object
	.size		_ZN39_INTERNAL_fe6f81a6_4_k_cu_d17a00a6_43904cuda3std3__441_GLOBAL__N__fe6f81a6_4_k_cu_d17a00a6_43906ignoreE,(_ZN39_INTERNAL_fe6f81a6_4_k_cu_d17a00a6_43904cute7productE - _ZN39_INTERNAL_fe6f81a6_4_k_cu_d17a00a6_43904cuda3std3__441_GLOBAL__N__fe6f81a6_4_k_cu_d17a00a6_43906ignoreE)
_ZN39_INTERNAL_fe6f81a6_4_k_cu_d17a00a6_43904cuda3std3__441_GLOBAL__N__fe6f81a6_4_k_cu_d17a00a6_43906ignoreE:
	.zero		1
	.type		_ZN39_INTERNAL_fe6f81a6_4_k_cu_d17a00a6_43904cute7productE,@object
	.size		_ZN39_INTERNAL_fe6f81a6_4_k_cu_d17a00a6_43904cute7productE,(_ZN39_INTERNAL_fe6f81a6_4_k_cu_d17a00a6_43904cuda3std3__45__cpo3endE - _ZN39_INTERNAL_fe6f81a6_4_k_cu_d17a00a6_43904cute7productE)
_ZN39_INTERNAL_fe6f81a6_4_k_cu_d17a00a6_43904cute7productE:
	.zero		1
	.type		_ZN39_INTERNAL_fe6f81a6_4_k_cu_d17a00a6_43904cuda3std3__45__cpo3endE,@object
	.size		_ZN39_INTERNAL_fe6f81a6_4_k_cu_d17a00a6_43904cuda3std3__45__cpo3endE,(_ZN39_INTERNAL_fe6f81a6_4_k_cu_d17a00a6_43904cuda3std3__419piecewise_constructE - _ZN39_INTERNAL_fe6f81a6_4_k_cu_d17a00a6_43904cuda3std3__45__cpo3endE)
_ZN39_INTERNAL_fe6f81a6_4_k_cu_d17a00a6_43904cuda3std3__45__cpo3endE:
	.zero		1
	.type		_ZN39_INTERNAL_fe6f81a6_4_k_cu_d17a00a6_43904cuda3std3__419piecewise_constructE,@object
	.size		_ZN39_INTERNAL_fe6f81a6_4_k_cu_d17a00a6_43904cuda3std3__419piecewise_constructE,(_ZN39_INTERNAL_fe6f81a6_4_k_cu_d17a00a6_43904cuda3std3__45__cpo4cendE - _ZN39_INTERNAL_fe6f81a6_4_k_cu_d17a00a6_43904cuda3std3__419piecewise_constructE)
_ZN39_INTERNAL_fe6f81a6_4_k_cu_d17a00a6_43904cuda3std3__419piecewise_constructE:
	.zero		1
	.type		_ZN39_INTERNAL_fe6f81a6_4_k_cu_d17a00a6_43904cuda3std3__45__cpo4cendE,@object
	.size		_ZN39_INTERNAL_fe6f81a6_4_k_cu_d17a00a6_43904cuda3std3__45__cpo4cendE,(_ZN39_INTERNAL_fe6f81a6_4_k_cu_d17a00a6_43904cuda3std6ranges3__45__cpo4swapE - _ZN39_INTERNAL_fe6f81a6_4_k_cu_d17a00a6_43904cuda3std3__45__cpo4cendE)
_ZN39_INTERNAL_fe6f81a6_4_k_cu_d17a00a6_43904cuda3std3__45__cpo4cendE:
	.zero		1
	.type		_ZN39_INTERNAL_fe6f81a6_4_k_cu_d17a00a6_43904cuda3std6ranges3__45__cpo4swapE,@object
	.size		_ZN39_INTERNAL_fe6f81a6_4_k_cu_d17a00a6_43904cuda3std6ranges3__45__cpo4swapE,(.L_7 - _ZN39_INTERNAL_fe6f81a6_4_k_cu_d17a00a6_43904cuda3std6ranges3__45__cpo4swapE)
_ZN39_INTERNAL_fe6f81a6_4_k_cu_d17a00a6_43904cuda3std6ranges3__45__cpo4swapE:
	.zero		1
.L_7:


//--------------------- .nv.constant0._ZN7cutlass13device_kernelINS_4gemm6kernel13GemmUniversalIN4cute5tupleIJiiiiEEENS1_10collective13CollectiveMmaINS1_37MainloopSm90TmaGmmaWarpSpecializedFP8ILi4ENS5_IJNS4_1CILi1EEESB_SB_EEENS1_35KernelTmaWarpSpecializedCooperativeEEENS5_IJNSA_ILi256EEENSA_ILi128EEENSA_ILi64EEEEEENS_12float_e4m3_tENS5_IJlSB_lEEESJ_SK_NS4_8TiledMMAINS4_8MMA_AtomIJNS4_4SM904GMMA31MMA_64x128x32_F32E4M3E4M3_SS_TNILNSO_7ScaleInE1ELSQ_1EEEEEENS4_6LayoutINS5_IJNSA_ILi2EEESB_SB_EEENS5_IJSB_NSA_ILi0EEESW_EEEEENS5_IJNS4_10UnderscoreESZ_SZ_EEEEENS4_13SM90_TMA_LOADENS4_14ComposedLayoutINS4_7SwizzleILi2ELi4ELi3EEENS4_18smem_ptr_flag_bitsILi8EEENST_INS5_IJNSA_ILi8EEESH_EEENS5_IJSH_SB_EEEEEEEvNS4_8identityES12_S1C_vS1D_EENS_8epilogue10collective6detail29Sm90TmaWarpSpecializedAdapterINS1G_15DefaultEpilogueISJ_SK_SK_NS1F_6thread17LinearCombinationISJ_Li1EffLNS1K_9ScaleType4KindE0ELNS_15FloatRoundStyleE2ESJ_EENS1_15EpilogueDefaultEEEEEvvEEEEvNT_6ParamsE --------------------------
	.section	.nv.constant0._ZN7cutlass13device_kernelINS_4gemm6kernel13GemmUniversalIN4cute5tupleIJiiiiEEENS1_10collective13CollectiveMmaINS1_37MainloopSm90TmaGmmaWarpSpecializedFP8ILi4ENS5_IJNS4_1CILi1EEESB_SB_EEENS1_35KernelTmaWarpSpecializedCooperativeEEENS5_IJNSA_ILi256EEENSA_ILi128EEENSA_ILi64EEEEEENS_12float_e4m3_tENS5_IJlSB_lEEESJ_SK_NS4_8TiledMMAINS4_8MMA_AtomIJNS4_4SM904GMMA31MMA_64x128x32_F32E4M3E4M3_SS_TNILNSO_7ScaleInE1ELSQ_1EEEEEENS4_6LayoutINS5_IJNSA_ILi2EEESB_SB_EEENS5_IJSB_NSA_ILi0EEESW_EEEEENS5_IJNS4_10UnderscoreESZ_SZ_EEEEENS4_13SM90_TMA_LOADENS4_14ComposedLayoutINS4_7SwizzleILi2ELi4ELi3EEENS4_18smem_ptr_flag_bitsILi8EEENST_INS5_IJNSA_ILi8EEESH_EEENS5_IJSH_SB_EEEEEEEvNS4_8identityES12_S1C_vS1D_EENS_8epilogue10collective6detail29Sm90TmaWarpSpecializedAdapterINS1G_15DefaultEpilogueISJ_SK_SK_NS1F_6thread17LinearCombinationISJ_Li1EffLNS1K_9ScaleType4KindE0ELNS_15FloatRoundStyleE2ESJ_EENS1_15EpilogueDefaultEEEEEvvEEEEvNT_6ParamsE,"a",@progbits
	.sectionflags	@""
	.align	4
.nv.constant0._ZN7cutlass13device_kernelINS_4gemm6kernel13GemmUniversalIN4cute5tupleIJiiiiEEENS1_10collective13CollectiveMmaINS1_37MainloopSm90TmaGmmaWarpSpecializedFP8ILi4ENS5_IJNS4_1CILi1EEESB_SB_EEENS1_35KernelTmaWarpSpecializedCooperativeEEENS5_IJNSA_ILi256EEENSA_ILi128EEENSA_ILi64EEEEEENS_12float_e4m3_tENS5_IJlSB_lEEESJ_SK_NS4_8TiledMMAINS4_8MMA_AtomIJNS4_4SM904GMMA31MMA_64x128x32_F32E4M3E4M3_SS_TNILNSO_7ScaleInE1ELSQ_1EEEEEENS4_6LayoutINS5_IJNSA_ILi2EEESB_SB_EEENS5_IJSB_NSA_ILi0EEESW_EEEEENS5_IJNS4_10UnderscoreESZ_SZ_EEEEENS4_13SM90_TMA_LOADENS4_14ComposedLayoutINS4_7SwizzleILi2ELi4ELi3EEENS4_18smem_ptr_flag_bitsILi8EEENST_INS5_IJNSA_ILi8EEESH_EEENS5_IJSH_SB_EEEEEEEvNS4_8identityES12_S1C_vS1D_EENS_8epilogue10collective6detail29Sm90TmaWarpSpecializedAdapterINS1G_15DefaultEpilogueISJ_SK_SK_NS1F_6thread17LinearCombinationISJ_Li1EffLNS1K_9ScaleType4KindE0ELNS_15FloatRoundStyleE2ESJ_EENS1_15EpilogueDefaultEEEEEvvEEEEvNT_6ParamsE:
	.zero		1664


//--------------------- SYMBOLS --------------------------

	.type		.nv.reservedSmem.offset0,@object
	.size		.nv.reservedSmem.offset0,0x4
